	.target	sm_100a

	.elftype	@"ET_EXEC"


//--------------------- .note.nv.tkinfo           --------------------------
	.section	.note.nv.tkinfo,"",@"SHT_NOTE"
	.sectionflags	@"SHF_NOTE_NV_TKINFO"
	.tkinfo
        /*0018*/ 	.word	0x00000081
        /*0030*/ 	.string	""
        /*0030*/ 	.string	"ptxas-blackwell"
        /*0030*/ 	.string	"Cuda compilation tools, release 12.9, V12.9.86"
        /*0030*/ 	.string	"Build cuda_12.9.r12.9/compiler.36037853_0"
        /*0030*/ 	.string	"-v  -suppress-debug-info  -lineinfo  -arch sm_100a "



//--------------------- .note.nv.cuver            --------------------------
	.section	.note.nv.cuver,"",@"SHT_NOTE"
	.sectionflags	@"SHF_NOTE_NV_CUVER"
        /*0018*/ 	.short	0x0001
        /*001a*/ 	.short	0x0064
        /*001c*/ 	.short	0x0001
        /*001e*/ 	.short	0x0000
        /*0020*/ 	.short	0x0001
        /*0022*/ 	.short	0x0000


//--------------------- .nv.info                  --------------------------
	.section	.nv.info,"",@"SHT_CUDA_INFO"
	.align	4


	//----- nvinfo : EIATTR_REGCOUNT
	.align		4
        /*0000*/ 	.byte	0x04, 0x2f
        /*0002*/ 	.short	(.L_4 - .L_3)
	.align		4
.L_3:
        /*0004*/ 	.word	index@(gluon_tcgen05)
        /*0008*/ 	.word	0x00000047


	//----- nvinfo : EIATTR_FRAME_SIZE
	.align		4
.L_4:
        /*000c*/ 	.byte	0x04, 0x11
        /*000e*/ 	.short	(.L_6 - .L_5)
	.align		4
.L_5:
        /*0010*/ 	.word	index@($__internal_2_$__cuda_sm10x_tcgen05_guardrail_trap_unallocated_columns_being_dealloced)
        /*0014*/ 	.word	0x00000000


	//----- nvinfo : EIATTR_FRAME_SIZE
	.align		4
.L_6:
        /*0018*/ 	.byte	0x04, 0x11
        /*001a*/ 	.short	(.L_8 - .L_7)
	.align		4
.L_7:
        /*001c*/ 	.word	index@($__internal_1_$__cuda_sm10x_tcgen05_guardrail_trap_phase_invalid_during_alloc)
        /*0020*/ 	.word	0x00000000


	//----- nvinfo : EIATTR_FRAME_SIZE
	.align		4
.L_8:
        /*0024*/ 	.byte	0x04, 0x11
        /*0026*/ 	.short	(.L_10 - .L_9)
	.align		4
.L_9:
        /*0028*/ 	.word	index@($__internal_0_$__cuda_sm10x_tcgen05_guardrail_trap_col_being_dealloced_not_returned_by_alloc)
        /*002c*/ 	.word	0x00000000


	//----- nvinfo : EIATTR_FRAME_SIZE
	.align		4
.L_10:
        /*0030*/ 	.byte	0x04, 0x11
        /*0032*/ 	.short	(.L_12 - .L_11)
	.align		4
.L_11:
        /*0034*/ 	.word	index@(gluon_tcgen05)
        /*0038*/ 	.word	0x00000000


	//----- nvinfo : EIATTR_MIN_STACK_SIZE
	.align		4
.L_12:
        /*003c*/ 	.byte	0x04, 0x12
        /*003e*/ 	.short	(.L_14 - .L_13)
	.align		4
.L_13:
        /*0040*/ 	.word	index@(gluon_tcgen05)
        /*0044*/ 	.word	0x00000000
.L_14:


//--------------------- .nv.info.gluon_tcgen05    --------------------------
	.section	.nv.info.gluon_tcgen05,"",@"SHT_CUDA_INFO"
	.sectionflags	@""
	.align	4


	//----- nvinfo : EIATTR_CUDA_API_VERSION
	.align		4
        /*0000*/ 	.byte	0x04, 0x37
        /*0002*/ 	.short	(.L_16 - .L_15)
.L_15:
        /*0004*/ 	.word	0x00000081


	//----- nvinfo : EIATTR_KPARAM_INFO
	.align		4
.L_16:
        /*0008*/ 	.byte	0x04, 0x17
        /*000a*/ 	.short	(.L_18 - .L_17)
.L_17:
        /*000c*/ 	.word	0x00000000
        /*0010*/ 	.short	0x000a
        /*0012*/ 	.short	0x0048
        /*0014*/ 	.byte	0x00, 0xf4, 0x21, 0x00


	//----- nvinfo : EIATTR_KPARAM_INFO
	.align		4
.L_18:
        /*0018*/ 	.byte	0x04, 0x17
        /*001a*/ 	.short	(.L_20 - .L_19)
.L_19:
        /*001c*/ 	.word	0x00000000
        /*0020*/ 	.short	0x0009
        /*0022*/ 	.short	0x0040
        /*0024*/ 	.byte	0x00, 0xf4, 0x21, 0x00


	//----- nvinfo : EIATTR_KPARAM_INFO
	.align		4
.L_20:
        /*0028*/ 	.byte	0x04, 0x17
        /*002a*/ 	.short	(.L_22 - .L_21)
.L_21:
        /*002c*/ 	.word	0x00000000
        /*0030*/ 	.short	0x0008
        /*0032*/ 	.short	0x0038
        /*0034*/ 	.byte	0x00, 0xf0, 0x21, 0x00


	//----- nvinfo : EIATTR_KPARAM_INFO
	.align		4
.L_22:
        /*0038*/ 	.byte	0x04, 0x17
        /*003a*/ 	.short	(.L_24 - .L_23)
.L_23:
        /*003c*/ 	.word	0x00000000
        /*0040*/ 	.short	0x0007
        /*0042*/ 	.short	0x0030
        /*0044*/ 	.byte	0x00, 0xf0, 0x21, 0x00


	//----- nvinfo : EIATTR_KPARAM_INFO
	.align		4
.L_24:
        /*0048*/ 	.byte	0x04, 0x17
        /*004a*/ 	.short	(.L_26 - .L_25)
.L_25:
        /*004c*/ 	.word	0x00000000
        /*0050*/ 	.short	0x0006
        /*0052*/ 	.short	0x0028
        /*0054*/ 	.byte	0x00, 0xf0, 0x21, 0x00


	//----- nvinfo : EIATTR_KPARAM_INFO
	.align		4
.L_26:
        /*0058*/ 	.byte	0x04, 0x17
        /*005a*/ 	.short	(.L_28 - .L_27)
.L_27:
        /*005c*/ 	.word	0x00000000
        /*0060*/ 	.short	0x0005
        /*0062*/ 	.short	0x0020
        /*0064*/ 	.byte	0x00, 0xf0, 0x11, 0x00


	//----- nvinfo : EIATTR_KPARAM_INFO
	.align		4
.L_28:
        /*0068*/ 	.byte	0x04, 0x17
        /*006a*/ 	.short	(.L_30 - .L_29)
.L_29:
        /*006c*/ 	.word	0x00000000
        /*0070*/ 	.short	0x0004
        /*0072*/ 	.short	0x001c
        /*0074*/ 	.byte	0x00, 0xf0, 0x11, 0x00


	//----- nvinfo : EIATTR_KPARAM_INFO
	.align		4
.L_30:
        /*0078*/ 	.byte	0x04, 0x17
        /*007a*/ 	.short	(.L_32 - .L_31)
.L_31:
        /*007c*/ 	.word	0x00000000
        /*0080*/ 	.short	0x0003
        /*0082*/ 	.short	0x0018
        /*0084*/ 	.byte	0x00, 0xf0, 0x11, 0x00


	//----- nvinfo : EIATTR_KPARAM_INFO
	.align		4
.L_32:
        /*0088*/ 	.byte	0x04, 0x17
        /*008a*/ 	.short	(.L_34 - .L_33)
.L_33:
        /*008c*/ 	.word	0x00000000
        /*0090*/ 	.short	0x0002
        /*0092*/ 	.short	0x0010
        /*0094*/ 	.byte	0x00, 0xf4, 0x21, 0x00


	//----- nvinfo : EIATTR_KPARAM_INFO
	.align		4
.L_34:
        /*0098*/ 	.byte	0x04, 0x17
        /*009a*/ 	.short	(.L_36 - .L_35)
.L_35:
        /*009c*/ 	.word	0x00000000
        /*00a0*/ 	.short	0x0001
        /*00a2*/ 	.short	0x0008
        /*00a4*/ 	.byte	0x00, 0xf4, 0x21, 0x00


	//----- nvinfo : EIATTR_KPARAM_INFO
	.align		4
.L_36:
        /*00a8*/ 	.byte	0x04, 0x17
        /*00aa*/ 	.short	(.L_38 - .L_37)
.L_37:
        /*00ac*/ 	.word	0x00000000
        /*00b0*/ 	.short	0x0000
        /*00b2*/ 	.short	0x0000
        /*00b4*/ 	.byte	0x00, 0xf4, 0x21, 0x00


	//----- nvinfo : EIATTR_AT_ENTRY_FRAGMENTS
	.align		4
.L_38:
        /*00b8*/ 	.byte	0x04, 0x4f
        /*00ba*/ 	.short	(.L_40 - .L_39)


	//   ....[0]....
.L_39:
        /*00bc*/ 	.word	0x00000004


	//----- nvinfo : EIATTR_RESERVED_SMEM_USED
	.align		4
.L_40:
        /*00c0*/ 	.byte	0x01, 0x41
	.zero		2


	//----- nvinfo : EIATTR_SPARSE_MMA_MASK
	.align		4
        /*00c4*/ 	.byte	0x03, 0x50
        /*00c6*/ 	.short	0x0000


	//----- nvinfo : EIATTR_TCGEN05_1CTA_USED
	.align		4
        /*00c8*/ 	.byte	0x01, 0x51
	.zero		2


	//----- nvinfo : EIATTR_MAXREG_COUNT
	.align		4
        /*00cc*/ 	.byte	0x03, 0x1b
        /*00ce*/ 	.short	0x00ff


	//----- nvinfo : EIATTR_NUM_BARRIERS
	.align		4
        /*00d0*/ 	.byte	0x02, 0x4c
        /*00d2*/ 	.byte	0x01
	.zero		1


	//----- nvinfo : EIATTR_INT_WARP_WIDE_INSTR_OFFSETS
	.align		4
        /*00d4*/ 	.byte	0x04, 0x31
        /*00d6*/ 	.short	(.L_42 - .L_41)


	//   ....[0]....
.L_41:
        /*00d8*/ 	.word	0x00001640


	//   ....[1]....
        /*00dc*/ 	.word	0x00001660


	//   ....[2]....
        /*00e0*/ 	.word	0x000016f0


	//   ....[3]....
        /*00e4*/ 	.word	0x000018b0


	//   ....[4]....
        /*00e8*/ 	.word	0x000018c0


	//   ....[5]....
        /*00ec*/ 	.word	0x00001920


	//   ....[6]....
        /*00f0*/ 	.word	0x00001930


	//   ....[7]....
        /*00f4*/ 	.word	0x00001c00


	//   ....[8]....
        /*00f8*/ 	.word	0x00001c10


	//   ....[9]....
        /*00fc*/ 	.word	0x00001d90


	//   ....[10]....
        /*0100*/ 	.word	0x00001dc0


	//   ....[11]....
        /*0104*/ 	.word	0x00001df0


	//   ....[12]....
        /*0108*/ 	.word	0x00001e10


	//   ....[13]....
        /*010c*/ 	.word	0x00002110


	//   ....[14]....
        /*0110*/ 	.word	0x00002120


	//   ....[15]....
        /*0114*/ 	.word	0x00002400


	//   ....[16]....
        /*0118*/ 	.word	0x00002410


	//   ....[17]....
        /*011c*/ 	.word	0x00002880


	//   ....[18]....
        /*0120*/ 	.word	0x000028d0


	//----- nvinfo : EIATTR_COOP_GROUP_MASK_REGIDS
	.align		4
.L_42:
        /*0124*/ 	.byte	0x04, 0x29
        /*0126*/ 	.short	(.L_44 - .L_43)


	//   ....[0]....
.L_43:
        /*0128*/ 	.word	0xffffffff


	//   ....[1]....
        /*012c*/ 	.word	0xffffffff


	//   ....[2]....
        /*0130*/ 	.word	0xffffffff


	//   ....[3]....
        /*0134*/ 	.word	0xffffffff


	//   ....[4]....
        /*0138*/ 	.word	0xffffffff


	//   ....[5]....
        /*013c*/ 	.word	0xffffffff


	//   ....[6]....
        /*0140*/ 	.word	0xffffffff


	//   ....[7]....
        /*0144*/ 	.word	0xffffffff


	//   ....[8]....
        /*0148*/ 	.word	0xffffffff


	//   ....[9]....
        /*014c*/ 	.word	0xffffffff


	//----- nvinfo : EIATTR_COOP_GROUP_INSTR_OFFSETS
	.align		4
.L_44:
        /*0150*/ 	.byte	0x04, 0x28
        /*0152*/ 	.short	(.L_46 - .L_45)


	//   ....[0]....
.L_45:
        /*0154*/ 	.word	0x00000050


	//   ....[1]....
        /*0158*/ 	.word	0x00000310


	//   ....[2]....
        /*015c*/ 	.word	0x000004f0


	//   ....[3]....
        /*0160*/ 	.word	0x000009a0


	//   ....[4]....
        /*0164*/ 	.word	0x00000ae0


	//   ....[5]....
        /*0168*/ 	.word	0x00000f50


	//   ....[6]....
        /*016c*/ 	.word	0x00001090


	//   ....[7]....
        /*0170*/ 	.word	0x000014e0


	//   ....[8]....
        /*0174*/ 	.word	0x00002710


	//   ....[9]....
        /*0178*/ 	.word	0x00002980


	//----- nvinfo : EIATTR_VRC_CTA_INIT_COUNT
	.align		4
.L_46:
        /*017c*/ 	.byte	0x02, 0x4a
        /*017e*/ 	.byte	0x80
	.zero		1


	//----- nvinfo : EIATTR_MBARRIER_INSTR_OFFSETS
	.align		4
        /*0180*/ 	.byte	0x04, 0x39
        /*0182*/ 	.short	(.L_48 - .L_47)


	//   ....[0]....
.L_47:
        /*0184*/ 	.word	0x00001710
        /*0188*/ 	.word	0x000000ff
        /*018c*/ 	.word	0x0000c000
        /*0190*/ 	.short	0x0100
        /*0192*/ 	.byte	0x08
	.zero		1


	//   ....[1]....
        /*0194*/ 	.word	0x00001720
        /*0198*/ 	.word	0x000000ff
        /*019c*/ 	.word	0x0000c010
        /*01a0*/ 	.short	0x0100
        /*01a2*/ 	.byte	0x08
	.zero		1


	//   ....[2]....
        /*01a4*/ 	.word	0x000017d0
        /*01a8*/ 	.word	0x000000ff
        /*01ac*/ 	.word	0x0000c008
        /*01b0*/ 	.short	0x0100
        /*01b2*/ 	.byte	0x08
	.zero		1


	//   ....[3]....
        /*01b4*/ 	.word	0x000017e0
        /*01b8*/ 	.word	0x000000ff
        /*01bc*/ 	.word	0x0000c018
        /*01c0*/ 	.short	0x0100
        /*01c2*/ 	.byte	0x08
	.zero		1


	//   ....[4]....
        /*01c4*/ 	.word	0x000019c0
        /*01c8*/ 	.word	0x000000ff
        /*01cc*/ 	.word	0x0000c000
        /*01d0*/ 	.short	0x010a
        /*01d2*/ 	.byte	0x08
	.zero		1


	//   ....[5]....
        /*01d4*/ 	.word	0x00001c60
        /*01d8*/ 	.word	0x000000ff
        /*01dc*/ 	.word	0x0000c010
        /*01e0*/ 	.short	0x010a
        /*01e2*/ 	.byte	0x08
	.zero		1


	//   ....[6]....
        /*01e4*/ 	.word	0x00001e90
        /*01e8*/ 	.word	0x000000ff
        /*01ec*/ 	.word	0x0000c000
        /*01f0*/ 	.short	0x010a
        /*01f2*/ 	.byte	0x1c
	.zero		1


	//   ....[7]....
        /*01f4*/ 	.word	0x00002160
        /*01f8*/ 	.word	0x000000ff
        /*01fc*/ 	.word	0x0000c010
        /*0200*/ 	.short	0x010a
        /*0202*/ 	.byte	0x1c
	.zero		1


	//   ....[8]....
        /*0204*/ 	.word	0x00002240
        /*0208*/ 	.word	0x000000ff
        /*020c*/ 	.word	0x0000c000
        /*0210*/ 	.short	0x0108
        /*0212*/ 	.byte	0x08
	.zero		1


	//   ....[9]....
        /*0214*/ 	.word	0x00002250
        /*0218*/ 	.word	0x000000ff
        /*021c*/ 	.word	0x0000c010
        /*0220*/ 	.short	0x0108
        /*0222*/ 	.byte	0x08
	.zero		1


	//   ....[10]....
        /*0224*/ 	.word	0x000022a0
        /*0228*/ 	.word	0x000000ff
        /*022c*/ 	.word	0x0000c008
        /*0230*/ 	.short	0x0108
        /*0232*/ 	.byte	0x08
	.zero		1


	//   ....[11]....
        /*0234*/ 	.word	0x000022b0
        /*0238*/ 	.word	0x000000ff
        /*023c*/ 	.word	0x0000c018
        /*0240*/ 	.short	0x0108
        /*0242*/ 	.byte	0x08
	.zero		1


	//   ....[12]....
        /*0244*/ 	.word	0x000029a0
        /*0248*/ 	.word	0x000000ff
        /*024c*/ 	.word	0x0000c000
        /*0250*/ 	.short	0x010a
        /*0252*/ 	.byte	0x08
	.zero		1


	//   ....[13]....
        /*0254*/ 	.word	0x000029d0
        /*0258*/ 	.word	0x000000ff
        /*025c*/ 	.word	0x0000c010
        /*0260*/ 	.short	0x010a
        /*0262*/ 	.byte	0x08
	.zero		1


	//   ....[14]....
        /*0264*/ 	.word	0x00002a00
        /*0268*/ 	.word	0x000000ff
        /*026c*/ 	.word	0x0000c000
        /*0270*/ 	.short	0x010a
        /*0272*/ 	.byte	0x1c
	.zero		1


	//   ....[15]....
        /*0274*/ 	.word	0x00002a30
        /*0278*/ 	.word	0x000000ff
        /*027c*/ 	.word	0x0000c010
        /*0280*/ 	.short	0x010a
        /*0282*/ 	.byte	0x1c
	.zero		1


	//----- nvinfo : EIATTR_NUM_MBARRIERS
	.align		4
.L_48:
        /*0284*/ 	.byte	0x03, 0x38
        /*0286*/ 	.short	0x0004


	//----- nvinfo : EIATTR_EXIT_INSTR_OFFSETS
	.align		4
        /*0288*/ 	.byte	0x04, 0x1c
        /*028a*/ 	.short	(.L_50 - .L_49)


	//   ....[0]....
.L_49:
        /*028c*/ 	.word	0x00002990


	//----- nvinfo : EIATTR_REQNTID
	.align		4
.L_50:
        /*0290*/ 	.byte	0x04, 0x10
        /*0292*/ 	.short	(.L_52 - .L_51)
.L_51:
        /*0294*/ 	.word	0x00000080
        /*0298*/ 	.word	0x00000001
        /*029c*/ 	.word	0x00000001


	//----- nvinfo : EIATTR_CRS_STACK_SIZE
	.align		4
.L_52:
        /*02a0*/ 	.byte	0x04, 0x1e
        /*02a2*/ 	.short	(.L_54 - .L_53)
.L_53:
        /*02a4*/ 	.word	0x00000000


	//----- nvinfo : EIATTR_CBANK_PARAM_SIZE
	.align		4
.L_54:
        /*02a8*/ 	.byte	0x03, 0x19
        /*02aa*/ 	.short	0x0050


	//----- nvinfo : EIATTR_PARAM_CBANK
	.align		4
        /*02ac*/ 	.byte	0x04, 0x0a
        /*02ae*/ 	.short	(.L_56 - .L_55)
	.align		4
.L_55:
        /*02b0*/ 	.word	index@(.nv.constant0.gluon_tcgen05)
        /*02b4*/ 	.short	0x0380
        /*02b6*/ 	.short	0x0050


	//----- nvinfo : EIATTR_SW_WAR
	.align		4
.L_56:
        /*02b8*/ 	.byte	0x04, 0x36
        /*02ba*/ 	.short	(.L_58 - .L_57)
.L_57:
        /*02bc*/ 	.word	0x00000008
.L_58:


//--------------------- .nv.compat                --------------------------
	.section	.nv.compat,"",@"SHT_CUDA_COMPAT_INFO"
	.align	4
        /*0000*/ 	.byte	0x02, 0x02, 0x02, 0x00, 0x02, 0x05, 0x05, 0x00, 0x02, 0x03, 0x03, 0x00, 0x02, 0x06, 0x01, 0x00


//--------------------- .nv.callgraph             --------------------------
	.section	.nv.callgraph,"",@"SHT_CUDA_CALLGRAPH"
	.align	4
	.sectionentsize	8
	.align		4
        /*0000*/ 	.word	0x00000000
	.align		4
        /*0004*/ 	.word	0xffffffff
	.align		4
        /*0008*/ 	.word	0x00000000
	.align		4
        /*000c*/ 	.word	0xfffffffe
	.align		4
        /*0010*/ 	.word	0x00000000
	.align		4
        /*0014*/ 	.word	0xfffffffd
	.align		4
        /*0018*/ 	.word	0x00000000
	.align		4
        /*001c*/ 	.word	0xfffffffc


//--------------------- .text.gluon_tcgen05       --------------------------
	.section	.text.gluon_tcgen05,"ax",@progbits
	.align	128
        .global         gluon_tcgen05
        .type           gluon_tcgen05,@function
        .size           gluon_tcgen05,(.L_x_77 - gluon_tcgen05)
        .other          gluon_tcgen05,@"STO_CUDA_ENTRY STV_DEFAULT"
gluon_tcgen05:
.text.gluon_tcgen05:
[----:B------:R-:W1:Y:S01]  /*0000*/  LDC R1, c[0x0][0x37c] ;  /* 0x0000df00ff017b82 */ /* 0x000e620000000800 */
[----:B------:R-:W2:Y:S02]  /*0010*/  S2R R0, SR_TID.X ;  /* 0x0000000000007919 */ /* 0x000ea40000002100 */
[----:B--2---:R-:W-:-:S13]  /*0020*/  ISETP.GE.U32.AND P2, PT, R0, 0x20, PT ;  /* 0x000000200000780c */ /* 0x004fda0003f46070 */
[----:B------:R-:W-:Y:S05]  /*0030*/  @P2 BRA `(.L_x_0) ;  /* 0x0000000000b82947 */ /* 0x000fea0003800000 */
[----:B------:R-:W2:Y:S01]  /*0040*/  S2UR UR6, SR_CgaCtaId ;  /* 0x00000000000679c3 */ /* 0x000ea20000008800 */
[----:B------:R-:W-:Y:S01]  /*0050*/  NOP ;  /* 0x0000000000007918 */ /* 0x000fe20000000000 */
[----:B------:R-:W-:Y:S02]  /*0060*/  UMOV UR4, 0x40 ;  /* 0x0000004000047882 */ /* 0x000fe40000000000 */
[----:B--2---:R-:W-:-:S09]  /*0070*/  ULEA UR4, UR6, UR4, 0x18 ;  /* 0x0000000406047291 */ /* 0x004fd2000f8ec0ff */
[----:B------:R-:W2:Y:S01]  /*0080*/  LDS.U8 R2, [UR4] ;  /* 0x00000004ff027984 */ /* 0x000ea20008000000 */
[----:B------:R-:W-:Y:S02]  /*0090*/  UMOV UR4, 0x400 ;  /* 0x0000040000047882 */ /* 0x000fe40000000000 */
[----:B------:R-:W-:Y:S01]  /*00a0*/  ULEA UR4, UR6, UR4, 0x18 ;  /* 0x0000000406047291 */ /* 0x000fe2000f8ec0ff */
[----:B--2---:R-:W-:-:S13]  /*00b0*/  ISETP.NE.AND P0, PT, R2, RZ, PT ;  /* 0x000000ff0200720c */ /* 0x004fda0003f05270 */
[----:B------:R-:W-:Y:S05]  /*00c0*/  @P0 BRA `(.L_x_1) ;  /* 0x00000000007c0947 */ /* 0x000fea0003800000 */
[----:B------:R-:W-:-:S13]  /*00d0*/  ELECT P0, URZ, PT ;  /* 0x0000000000ff782f */ /* 0x000fda0003800000 */
[----:B------:R-:W-:Y:S05]  /*00e0*/  @!P0 BRA `(.L_x_2) ;  /* 0x0000000000848947 */ /* 0x000fea0003800000 */
[----:B------:R-:W-:Y:S01]  /*00f0*/  UMOV UR5, 0x4 ;  /* 0x0000000400057882 */ /* 0x000fe20000000000 */
[----:B------:R-:W-:Y:S02]  /*0100*/  IMAD.MOV.U32 R5, RZ, RZ, 0x1 ;  /* 0x00000001ff057424 */ /* 0x000fe400078e00ff */
[----:B------:R-:W-:Y:S02]  /*0110*/  IMAD.MOV.U32 R3, RZ, RZ, 0xf ;  /* 0x0000000fff037424 */ /* 0x000fe400078e00ff */
[----:B------:R-:W-:Y:S04]  /*0120*/  DEPBAR.LE SB2, 0x36 ;  /* 0x0000ad800000791a */ /* 0x000fe80000000000 */
[----:B------:R-:W2:Y:S02]  /*0130*/  UTCATOMSWS.FIND_AND_SET.ALIGN UP0, UR5, UR5 ;  /* 0x00000005000575e3 */ /* 0x000ea40008000800 */
[----:B--2---:R-:W-:-:S04]  /*0140*/  PLOP3.LUT P0, PT, PT, PT, UP0, 0x80, 0x8 ;  /* 0x000000000008781c */ /* 0x004fc80003f0f008 */
[----:B------:R-:W-:-:S04]  /*0150*/  SEL R2, RZ, 0xffffffff, !P0 ;  /* 0xffffffffff027807 */ /* 0x000fc80004000000 */
[----:B------:R-:W-:Y:S01]  /*0160*/  ISETP.NE.AND P0, PT, R2, RZ, PT ;  /* 0x000000ff0200720c */ /* 0x000fe20003f05270 */
[----:B------:R-:W-:-:S12]  /*0170*/  IMAD.U32 R2, RZ, RZ, UR5 ;  /* 0x00000005ff027e24 */ /* 0x000fd8000f8e00ff */
[----:B------:R-:W-:Y:S05]  /*0180*/  @P0 BRA `(.L_x_3) ;  /* 0x0000000000240947 */ /* 0x000fea0003800000 */
.L_x_4:
[----:B------:R-:W-:Y:S05]  /*0190*/  NANOSLEEP 0x64 ;  /* 0x000000640000795d */ /* 0x000fea0003800000 */
[----:B------:R-:W-:-:S05]  /*01a0*/  UMOV UR5, 0x4 ;  /* 0x0000000400057882 */ /* 0x000fca0000000000 */
[----:B------:R-:W-:Y:S04]  /*01b0*/  DEPBAR.LE SB2, 0x36 ;  /* 0x0000ad800000791a */ /* 0x000fe80000000000 */
[----:B------:R-:W2:Y:S02]  /*01c0*/  UTCATOMSWS.FIND_AND_SET.ALIGN UP0, UR5, UR5 ;  /* 0x00000005000575e3 */ /* 0x000ea40008000800 */
[----:B--2---:R-:W-:-:S04]  /*01d0*/  PLOP3.LUT P0, PT, PT, PT, UP0, 0x80, 0x8 ;  /* 0x000000000008781c */ /* 0x004fc80003f0f008 */
[----:B------:R-:W-:-:S04]  /*01e0*/  SEL R2, RZ, 0xffffffff, !P0 ;  /* 0xffffffffff027807 */ /* 0x000fc80004000000 */
[----:B------:R-:W-:Y:S01]  /*01f0*/  ISETP.NE.AND P0, PT, R2, RZ, PT ;  /* 0x000000ff0200720c */ /* 0x000fe20003f05270 */
[----:B------:R-:W-:-:S12]  /*0200*/  IMAD.U32 R2, RZ, RZ, UR5 ;  /* 0x00000005ff027e24 */ /* 0x000fd8000f8e00ff */
[----:B------:R-:W-:Y:S05]  /*0210*/  @!P0 BRA `(.L_x_4) ;  /* 0xfffffffc00dc8947 */ /* 0x000fea000383ffff */
.L_x_3:
[C---:B------:R-:W-:Y:S01]  /*0220*/  VIADD R4, R2.reuse, 0x10 ;  /* 0x0000001002047836 */ /* 0x040fe20000000000 */
[----:B------:R-:W-:Y:S01]  /*0230*/  UMOV UR5, 0x50 ;  /* 0x0000005000057882 */ /* 0x000fe20000000000 */
[----:B------:R-:W-:Y:S01]  /*0240*/  SHF.L.U32 R3, R3, R2, RZ ;  /* 0x0000000203037219 */ /* 0x000fe200000006ff */
[----:B------:R-:W-:Y:S01]  /*0250*/  ULEA UR5, UR6, UR5, 0x18 ;  /* 0x0000000506057291 */ /* 0x000fe2000f8ec0ff */
[----:B------:R-:W-:Y:S01]  /*0260*/  IMAD.SHL.U32 R2, R2, 0x20, RZ ;  /* 0x0000002002027824 */ /* 0x000fe200078e00ff */
[----:B------:R-:W-:-:S04]  /*0270*/  SHF.L.U32 R4, R5, R4, RZ ;  /* 0x0000000405047219 */ /* 0x000fc800000006ff */
[----:B------:R-:W-:-:S05]  /*0280*/  LOP3.LUT R3, R4, R3, RZ, 0xfc, !PT ;  /* 0x0000000304037212 */ /* 0x000fca00078efcff */
[----:B------:R2:W-:Y:S04]  /*0290*/  ATOMS.OR RZ, [UR5], R3 ;  /* 0x00000003ffff798c */ /* 0x0005e8000b000005 */
[----:B------:R2:W-:Y:S01]  /*02a0*/  STS [UR4], R2 ;  /* 0x00000002ff007988 */ /* 0x0005e20008000804 */
[----:B------:R-:W-:Y:S05]  /*02b0*/  BRA `(.L_x_2) ;  /* 0x0000000000107947 */ /* 0x000fea0003800000 */
.L_x_1:
[----:B------:R-:W-:Y:S01]  /*02c0*/  IMAD.MOV.U32 R3, RZ, RZ, -0x1 ;  /* 0xffffffffff037424 */ /* 0x000fe200078e00ff */
[----:B------:R-:W-:-:S04]  /*02d0*/  MOV R2, 0x300 ;  /* 0x0000030000027802 */ /* 0x000fc80000000f00 */
[----:B------:R2:W-:Y:S03]  /*02e0*/  STS [UR4], R3 ;  /* 0x00000003ff007988 */ /* 0x0005e60008000804 */
[----:B-12---:R-:W-:Y:S05]  /*02f0*/  CALL.REL.NOINC `($__internal_1_$__cuda_sm10x_tcgen05_guardrail_trap_phase_invalid_during_alloc) ;  /* 0x0000002400e47944 */ /* 0x006fea0003c00000 */
.L_x_2:
[----:B------:R-:W-:Y:S05]  /*0300*/  WARPSYNC.ALL ;  /* 0x0000000000007948 */ /* 0x000fea0003800000 */
[----:B------:R-:W-:Y:S01]  /*0310*/  NOP ;  /* 0x0000000000007918 */ /* 0x000fe20000000000 */
.L_x_0:
[----:B------:R-:W3:Y:S08]  /*0320*/  S2UR UR4, SR_CgaCtaId ;  /* 0x00000000000479c3 */ /* 0x000ef00000008800 */
[----:B------:R-:W-:Y:S01]  /*0330*/  BAR.SYNC.DEFER_BLOCKING 0x0 ;  /* 0x0000000000007b1d */ /* 0x000fe20000010000 */
[----:B------:R-:W-:-:S05]  /*0340*/  LOP3.LUT R68, R0, 0x7f, RZ, 0xc0, !PT ;  /* 0x0000007f00447812 */ /* 0x000fca00078ec0ff */
[----:B------:R-:W-:Y:S02]  /*0350*/  UMOV UR8, 0x400 ;  /* 0x0000040000087882 */ /* 0x000fe40000000000 */
[----:B------:R-:W4:Y:S08]  /*0360*/  LDC R10, c[0x0][0x3a0] ;  /* 0x0000e800ff0a7b82 */ /* 0x000f300000000800 */
[----:B------:R-:W5:Y:S01]  /*0370*/  S2UR UR9, SR_CTAID.Y ;  /* 0x00000000000979c3 */ /* 0x000f620000002600 */
[----:B---3--:R-:W-:-:S09]  /*0380*/  ULEA UR8, UR4, UR8, 0x18 ;  /* 0x0000000804087291 */ /* 0x008fd2000f8ec0ff */
[----:B--2---:R-:W2:Y:S01]  /*0390*/  LDS R3, [UR8] ;  /* 0x00000008ff037984 */ /* 0x004ea20008000800 */
[----:B------:R-:W-:Y:S06]  /*03a0*/  BAR.SYNC.DEFER_BLOCKING 0x0 ;  /* 0x0000000000007b1d */ /* 0x000fec0000010000 */
[----:B------:R-:W-:Y:S05]  /*03b0*/  @P2 BRA `(.L_x_5) ;  /* 0x0000000000182947 */ /* 0x000fea0003800000 */
[----:B------:R-:W-:Y:S01]  /*03c0*/  ELECT P0, URZ, PT ;  /* 0x0000000000ff782f */ /* 0x000fe20003800000 */
[----:B------:R-:W-:Y:S01]  /*03d0*/  IMAD.MOV.U32 R2, RZ, RZ, 0x1 ;  /* 0x00000001ff027424 */ /* 0x000fe200078e00ff */
[----:B------:R-:W-:Y:S01]  /*03e0*/  UMOV UR5, 0x40 ;  /* 0x0000004000057882 */ /* 0x000fe20000000000 */
[----:B------:R-:W-:Y:S01]  /*03f0*/  UVIRTCOUNT.DEALLOC.SMPOOL 0x80 ;  /* 0x000000800000784c */ /* 0x000fe20000000000 */
[----:B------:R-:W-:-:S09]  /*0400*/  ULEA UR5, UR4, UR5, 0x18 ;  /* 0x0000000504057291 */ /* 0x000fd2000f8ec0ff */
[----:B------:R3:W-:Y:S03]  /*0410*/  @P0 STS.U8 [UR5], R2 ;  /* 0x00000002ff000988 */ /* 0x0007e60008000005 */
.L_x_5:
[----:B------:R-:W3:Y:S01]  /*0420*/  S2UR UR4, SR_CTAID.Z ;  /* 0x00000000000479c3 */ /* 0x000ee20000002700 */
[----:B------:R-:W5:Y:S01]  /*0430*/  LDCU UR5, c[0x0][0x370] ;  /* 0x00006e00ff0577ac */ /* 0x000f620008000800 */
[----:B------:R-:W-:Y:S01]  /*0440*/  ISETP.GE.U32.AND P0, PT, R68, 0x20, PT ;  /* 0x000000204400780c */ /* 0x000fe20003f06070 */
[----:B----4-:R-:W-:Y:S01]  /*0450*/  VIADD R5, R10, 0xffffffff ;  /* 0xffffffff0a057836 */ /* 0x010fe20000000000 */
[C---:B------:R-:W-:Y:S01]  /*0460*/  ISETP.NE.U32.AND P3, PT, R68.reuse, RZ, PT ;  /* 0x000000ff4400720c */ /* 0x040fe20003f65070 */
[----:B------:R-:W3:Y:S01]  /*0470*/  LDCU UR6, c[0x0][0x374] ;  /* 0x00006e80ff0677ac */ /* 0x000ee20008000800 */
[----:B------:R-:W-:Y:S01]  /*0480*/  LEA R4, R68, UR8, 0x2 ;  /* 0x0000000844047c11 */ /* 0x000fe2000f8e10ff */
[----:B------:R-:W-:Y:S01]  /*0490*/  BSSY.RECONVERGENT B0, `(.L_x_6) ;  /* 0x0000015000007945 */ /* 0x000fe20003800200 */
[----:B------:R-:W5:Y:S01]  /*04a0*/  S2UR UR7, SR_CTAID.X ;  /* 0x00000000000779c3 */ /* 0x000f620000002500 */
[----:B------:R-:W4:Y:S01]  /*04b0*/  LDCU.64 UR20, c[0x0][0x3c0] ;  /* 0x00007800ff1477ac */ /* 0x000f220008000a00 */
[----:B--2---:R-:W-:-:S05]  /*04c0*/  R2UR UR23, R3 ;  /* 0x00000000031772ca */ /* 0x004fca00000e0000 */
[----:B------:R2:W-:Y:S01]  /*04d0*/  @!P0 STS [R4], RZ ;  /* 0x000000ff04008388 */ /* 0x0005e20000000800 */
[----:B------:R-:W1:Y:S01]  /*04e0*/  LDC R6, c[0x0][0x398] ;  /* 0x0000e600ff067b82 */ /* 0x000e620000000800 */
[----:B------:R-:W-:Y:S02]  /*04f0*/  NOP ;  /* 0x0000000000007918 */ /* 0x000fe40000000000 */
[----:B------:R2:W-:Y:S01]  /*0500*/  @!P3 STS [UR8+0x20], R5 ;  /* 0x00002005ff00b988 */ /* 0x0005e20008000808 */
[----:B---3-5:R-:W-:-:S04]  /*0510*/  UIMAD UR4, UR4, UR6, UR9 ;  /* 0x00000006040472a4 */ /* 0x028fc8000f8e0209 */
[----:B------:R-:W-:-:S04]  /*0520*/  UIMAD UR4, UR4, UR5, UR7 ;  /* 0x00000005040472a4 */ /* 0x000fc8000f8e0207 */
[----:B------:R-:W-:-:S04]  /*0530*/  UIMAD UR4, UR4, 0x180, URZ ;  /* 0x00000180040478a4 */ /* 0x000fc8000f8e02ff */
[----:B----4-:R-:W-:Y:S01]  /*0540*/  UIADD3 UR24, UP0, UPT, UR4, UR20, URZ ;  /* 0x0000001404187290 */ /* 0x010fe2000ff1e0ff */
[----:B-1----:R-:W-:-:S03]  /*0550*/  VIADD R6, R6, 0xffffffff ;  /* 0xffffffff06067836 */ /* 0x002fc60000000000 */
[----:B------:R-:W-:Y:S01]  /*0560*/  ULEA.HI.X.SX32 UR25, UR4, UR21, 0x1, UP0 ;  /* 0x0000001504197291 */ /* 0x000fe200080f0eff */
[----:B--2---:R-:W-:Y:S11]  /*0570*/  @P3 BRA `(.L_x_7) ;  /* 0x0000000000183947 */ /* 0x004ff60003800000 */
[----:B------:R-:W1:Y:S01]  /*0580*/  LDS R2, [UR8+0x8] ;  /* 0x00000808ff027984 */ /* 0x000e620008000800 */
[----:B------:R-:W2:Y:S01]  /*0590*/  LDC.64 R8, c[0x0][0x380] ;  /* 0x0000e000ff087b82 */ /* 0x000ea20000000a00 */
[----:B------:R-:W-:Y:S02]  /*05a0*/  IMAD.MOV.U32 R3, RZ, RZ, 0x70 ;  /* 0x00000070ff037424 */ /* 0x000fe400078e00ff */
[----:B--2---:R2:W-:Y:S03]  /*05b0*/  STS.64 [UR8], R8 ;  /* 0x00000008ff007988 */ /* 0x0045e60008000a08 */
[----:B-1----:R-:W-:-:S05]  /*05c0*/  LOP3.LUT R2, R2, 0x10, R3, 0xd8, !PT ;  /* 0x0000001002027812 */ /* 0x002fca00078ed803 */
[----:B------:R2:W-:Y:S02]  /*05d0*/  STS [UR8+0x8], R2 ;  /* 0x00000802ff007988 */ /* 0x0005e40008000808 */
.L_x_7:
[----:B------:R-:W-:Y:S05]  /*05e0*/  BSYNC.RECONVERGENT B0 ;  /* 0x0000000000007941 */ /* 0x000fea0003800200 */
.L_x_6:
[----:B------:R-:W-:Y:S04]  /*05f0*/  BSSY.RECONVERGENT B0, `(.L_x_8) ;  /* 0x000000a000007945 */ /* 0x000fe80003800200 */
[----:B------:R-:W-:Y:S05]  /*0600*/  @P3 BRA `(.L_x_9) ;  /* 0x0000000000203947 */ /* 0x000fea0003800000 */
[----:B--2---:R-:W1:Y:S01]  /*0610*/  LDS R2, [UR8+0x34] ;  /* 0x00003408ff027984 */ /* 0x004e620008000800 */
[----:B------:R-:W-:Y:S02]  /*0620*/  IMAD.MOV.U32 R3, RZ, RZ, 0x7f000000 ;  /* 0x7f000000ff037424 */ /* 0x000fe400078e00ff */
[----:B------:R-:W-:Y:S01]  /*0630*/  @!P3 IMAD.MOV.U32 R7, RZ, RZ, 0x3f ;  /* 0x0000003fff07b424 */ /* 0x000fe200078e00ff */
[----:B------:R-:W2:Y:S02]  /*0640*/  @!P3 LDS R8, [UR8+0x38] ;  /* 0x00003808ff08b984 */ /* 0x000ea40008000800 */
[----:B-1----:R-:W-:Y:S02]  /*0650*/  LOP3.LUT R2, R2, 0xff000000, R3, 0xb8, !PT ;  /* 0xff00000002027812 */ /* 0x002fe400078eb803 */
[----:B--2---:R-:W-:-:S03]  /*0660*/  @!P3 LOP3.LUT R3, R8, 0xff, R7, 0xb8, !PT ;  /* 0x000000ff0803b812 */ /* 0x004fc600078eb807 */
[----:B------:R1:W-:Y:S04]  /*0670*/  STS [UR8+0x34], R2 ;  /* 0x00003402ff007988 */ /* 0x0003e80008000808 */
[----:B------:R1:W-:Y:S02]  /*0680*/  @!P3 STS [UR8+0x38], R3 ;  /* 0x00003803ff00b988 */ /* 0x0003e40008000808 */
.L_x_9:
[----:B------:R-:W-:Y:S05]  /*0690*/  BSYNC.RECONVERGENT B0 ;  /* 0x0000000000007941 */ /* 0x000fea0003800200 */
.L_x_8:
[----:B------:R-:W-:Y:S04]  /*06a0*/  BSSY.RECONVERGENT B0, `(.L_x_10) ;  /* 0x000000a000007945 */ /* 0x000fe80003800200 */
[----:B------:R-:W-:Y:S05]  /*06b0*/  @P3 BRA `(.L_x_11) ;  /* 0x0000000000203947 */ /* 0x000fea0003800000 */
[----:B-12---:R-:W1:Y:S01]  /*06c0*/  LDS R2, [UR8+0x1c] ;  /* 0x00001c08ff027984 */ /* 0x006e620008000800 */
[----:B------:R-:W2:Y:S03]  /*06d0*/  LDC.64 R8, c[0x0][0x3a8] ;  /* 0x0000ea00ff087b82 */ /* 0x000ea60000000a00 */
[----:B------:R3:W-:Y:S01]  /*06e0*/  STS [UR8+0x24], R6 ;  /* 0x00002406ff007988 */ /* 0x0007e20008000808 */
[--C-:B--2---:R-:W-:Y:S02]  /*06f0*/  SHF.R.U32.HI R7, RZ, 0x4, R9.reuse ;  /* 0x00000004ff077819 */ /* 0x104fe40000011609 */
[----:B------:R-:W-:-:S05]  /*0700*/  SHF.R.U64 R3, R8, 0x4, R9 ;  /* 0x0000000408037819 */ /* 0x000fca0000001209 */
[----:B------:R3:W-:Y:S01]  /*0710*/  STS [UR8+0xc], R3 ;  /* 0x00000c03ff007988 */ /* 0x0007e20008000808 */
[----:B-1----:R-:W-:-:S05]  /*0720*/  LOP3.LUT R2, R2, 0xf, R7, 0xb8, !PT ;  /* 0x0000000f02027812 */ /* 0x002fca00078eb807 */
[----:B------:R3:W-:Y:S02]  /*0730*/  STS [UR8+0x1c], R2 ;  /* 0x00001c02ff007988 */ /* 0x0007e40008000808 */
.L_x_11:
[----:B------:R-:W-:Y:S05]  /*0740*/  BSYNC.RECONVERGENT B0 ;  /* 0x0000000000007941 */ /* 0x000fea0003800200 */
.L_x_10:
[----:B------:R-:W-:Y:S04]  /*0750*/  BSSY.RECONVERGENT B1, `(.L_x_12) ;  /* 0x000001d000017945 */ /* 0x000fe80003800200 */
[----:B------:R-:W-:Y:S04]  /*0760*/  BSSY.RELIABLE B0, `(.L_x_13) ;  /* 0x0000018000007945 */ /* 0x000fe80003800100 */
[----:B------:R-:W-:Y:S05]  /*0770*/  @P3 BRA `(.L_x_14) ;  /* 0x00000000001c3947 */ /* 0x000fea0003800000 */
[----:B-123--:R-:W1:Y:S02]  /*0780*/  LDS R2, [UR8+0x34] ;  /* 0x00003408ff027984 */ /* 0x00ee640008000800 */
[----:B-1----:R-:W-:-:S05]  /*0790*/  LOP3.LUT R2, R2, 0x7, RZ, 0xb8, !PT ;  /* 0x0000000702027812 */ /* 0x002fca00078eb8ff */
[----:B------:R1:W-:Y:S01]  /*07a0*/  STS [UR8+0x34], R2 ;  /* 0x00003402ff007988 */ /* 0x0003e20008000808 */
[----:B------:R-:W-:Y:S05]  /*07b0*/  @P3 BRA `(.L_x_15) ;  /* 0x00000000001c3947 */ /* 0x000fea0003800000 */
[----:B-1----:R-:W1:Y:S02]  /*07c0*/  LDS R2, [UR8+0x34] ;  /* 0x00003408ff027984 */ /* 0x002e640008000800 */
[----:B-1----:R-:W-:-:S05]  /*07d0*/  LOP3.LUT R2, R2, 0x38, RZ, 0xb8, !PT ;  /* 0x0000003802027812 */ /* 0x002fca00078eb8ff */
[----:B------:R4:W-:Y:S02]  /*07e0*/  STS [UR8+0x34], R2 ;  /* 0x00003402ff007988 */ /* 0x0009e40008000808 */
.L_x_14:
[----:B------:R-:W-:Y:S05]  /*07f0*/  @P3 BRA `(.L_x_16) ;  /* 0x00000000001c3947 */ /* 0x000fea0003800000 */
[----:B-1234-:R-:W1:Y:S02]  /*0800*/  LDS R2, [UR8+0x8] ;  /* 0x00000808ff027984 */ /* 0x01ee640008000800 */
[----:B-1----:R-:W-:-:S05]  /*0810*/  LOP3.LUT R2, R2, 0x780, RZ, 0xb8, !PT ;  /* 0x0000078002027812 */ /* 0x002fca00078eb8ff */
[----:B------:R2:W-:Y:S02]  /*0820*/  STS [UR8+0x8], R2 ;  /* 0x00000802ff007988 */ /* 0x0005e40008000808 */
.L_x_15:
[----:B------:R-:W-:Y:S05]  /*0830*/  @P3 BRA `(.L_x_17) ;  /* 0x0000000000283947 */ /* 0x000fea0003800000 */
[----:B-12---:R-:W1:Y:S02]  /*0840*/  LDS R2, [UR8+0x8] ;  /* 0x00000808ff027984 */ /* 0x006e640008000800 */
[----:B-1----:R-:W-:-:S05]  /*0850*/  LOP3.LUT R2, R2, 0x1800, RZ, 0xb8, !PT ;  /* 0x0000180002027812 */ /* 0x002fca00078eb8ff */
[----:B------:R5:W-:Y:S02]  /*0860*/  STS [UR8+0x8], R2 ;  /* 0x00000802ff007988 */ /* 0x000be40008000808 */
.L_x_16:
[----:B------:R-:W-:Y:S05]  /*0870*/  @P3 BREAK.RELIABLE B0 ;  /* 0x0000000000003942 */ /* 0x000fea0003800100 */
[----:B------:R-:W-:Y:S05]  /*0880*/  @P3 BRA `(.L_x_18) ;  /* 0x0000000000243947 */ /* 0x000fea0003800000 */
[----:B-1-3--:R-:W1:Y:S01]  /*0890*/  LDS R3, [UR8+0x8] ;  /* 0x00000808ff037984 */ /* 0x00ae620008000800 */
[----:B--2-45:R-:W-:-:S05]  /*08a0*/  IMAD.MOV.U32 R2, RZ, RZ, 0x6000 ;  /* 0x00006000ff027424 */ /* 0x034fca00078e00ff */
[----:B-1----:R-:W-:-:S04]  /*08b0*/  LOP3.LUT R2, R3, 0x6000, R2, 0xd8, !PT ;  /* 0x0000600003027812 */ /* 0x002fc800078ed802 */
[----:B------:R-:W-:-:S05]  /*08c0*/  LOP3.LUT R2, R2, 0x400000, RZ, 0xb8, !PT ;  /* 0x0040000002027812 */ /* 0x000fca00078eb8ff */
[----:B------:R3:W-:Y:S02]  /*08d0*/  STS [UR8+0x8], R2 ;  /* 0x00000802ff007988 */ /* 0x0007e40008000808 */
.L_x_17:
[----:B------:R-:W-:Y:S05]  /*08e0*/  BSYNC.RELIABLE B0 ;  /* 0x0000000000007941 */ /* 0x000fea0003800100 */
.L_x_13:
[----:B-123--:R-:W1:Y:S02]  /*08f0*/  @!P3 LDS R2, [UR8+0x8] ;  /* 0x00000808ff02b984 */ /* 0x00ee640008000800 */
[----:B-1----:R-:W-:-:S05]  /*0900*/  @!P3 LOP3.LUT R2, R2, 0x8000, RZ, 0xb8, !PT ;  /* 0x000080000202b812 */ /* 0x002fca00078eb8ff */
[----:B------:R1:W-:Y:S02]  /*0910*/  @!P3 STS [UR8+0x8], R2 ;  /* 0x00000802ff00b988 */ /* 0x0003e40008000808 */
.L_x_18:
[----:B------:R-:W-:Y:S05]  /*0920*/  BSYNC.RECONVERGENT B1 ;  /* 0x0000000000017941 */ /* 0x000fea0003800200 */
.L_x_12:
[----:B------:R-:W-:Y:S05]  /*0930*/  WARPSYNC.ALL ;  /* 0x0000000000007948 */ /* 0x000fea0003800000 */
[----:B------:R-:W-:Y:S01]  /*0940*/  NOP ;  /* 0x0000000000007918 */ /* 0x000fe20000000000 */
[----:B------:R-:W1:Y:S02]  /*0950*/  LDC R7, c[0x0][0x39c] ;  /* 0x0000e700ff077b82 */ /* 0x000e640000000800 */
[----:B-1----:R-:W-:Y:S01]  /*0960*/  VIADD R7, R7, 0xffffffff ;  /* 0xffffffff07077836 */ /* 0x002fe20000000000 */
[----:B------:R-:W-:Y:S06]  /*0970*/  @P0 BRA `(.L_x_19) ;  /* 0x0000000000300947 */ /* 0x000fec0003800000 */
[----:B--2345:R-:W1:Y:S01]  /*0980*/  S2R R2, SR_LANEID ;  /* 0x0000000000027919 */ /* 0x03ce620000000000 */
[----:B------:R-:W-:Y:S05]  /*0990*/  WARPSYNC.ALL ;  /* 0x0000000000007948 */ /* 0x000fea0003800000 */
[----:B------:R-:W-:Y:S01]  /*09a0*/  NOP ;  /* 0x0000000000007918 */ /* 0x000fe20000000000 */
[----:B-1----:R-:W-:-:S05]  /*09b0*/  IMAD.SHL.U32 R8, R2, 0x4, RZ ;  /* 0x0000000402087824 */ /* 0x002fca00078e00ff */
[----:B------:R-:W1:Y:S01]  /*09c0*/  LDS R9, [R8+UR8] ;  /* 0x0000000808097984 */ /* 0x000e620008000800 */
[----:B------:R-:W-:-:S05]  /*09d0*/  IADD3 R2, P1, PT, R8, UR24, RZ ;  /* 0x0000001808027c10 */ /* 0x000fca000ff3e0ff */
[----:B------:R-:W-:-:S05]  /*09e0*/  IMAD.X R3, RZ, RZ, UR25, P1 ;  /* 0x00000019ff037e24 */ /* 0x000fca00088e06ff */
[----:B-1----:R1:W2:Y:S01]  /*09f0*/  ATOMG.E.EXCH.STRONG.GPU PT, RZ, [R2], R9 ;  /* 0x0000000902ff73a8 */ /* 0x0022a200041ee100 */
[----:B------:R-:W-:-:S04]  /*0a00*/  DEPBAR {5,4,3,2,1,0} ;  /* 0x0000003f0000791a */ /* 0x000fc80000000000 */
[----:B------:R-:W3:Y:S02]  /*0a10*/  CCTL.E.C.LDCU.IV.DEEP [UR24] ;  /* 0x0000000018007540 */ /* 0x000ee40009c08000 */
[----:B---3--:R1:W-:Y:S01]  /*0a20*/  UTMACCTL.IV [UR24] ;  /* 0x00000000180079b9 */ /* 0x0083e20008000000 */
[----:B------:R-:W-:Y:S01]  /*0a30*/  NOP ;  /* 0x0000000000007918 */ /* 0x000fe20000000000 */
.L_x_19:
[----:B------:R-:W-:Y:S05]  /*0a40*/  @P0 BRA `(.L_x_20) ;  /* 0x00000000000c0947 */ /* 0x000fea0003800000 */
[----:B------:R0:W-:Y:S01]  /*0a50*/  UTMACMDFLUSH ;  /* 0x00000000000079b7 */ /* 0x0001e20000000000 */
[----:B------:R-:W-:Y:S05]  /*0a60*/  @P0 BRA `(.L_x_20) ;  /* 0x0000000000040947 */ /* 0x000fea0003800000 */
[----:B------:R-:W-:-:S04]  /*0a70*/  DEPBAR.LE SB0, 0x0 ;  /* 0x000080000000791a */ /* 0x000fc80000000000 */
.L_x_20:
[----:B------:R-:W-:Y:S05]  /*0a80*/  WARPSYNC.ALL ;  /* 0x0000000000007948 */ /* 0x000fea0003800000 */
[----:B------:R-:W-:Y:S01]  /*0a90*/  NOP ;  /* 0x0000000000007918 */ /* 0x000fe20000000000 */
[----:B--2---:R-:W-:Y:S06]  /*0aa0*/  BAR.SYNC.DEFER_BLOCKING 0x0 ;  /* 0x0000000000007b1d */ /* 0x004fec0000010000 */
[----:B------:R-:W-:Y:S02]  /*0ab0*/  BSSY.RECONVERGENT B1, `(.L_x_21) ;  /* 0x000000b000017945 */ /* 0x000fe40003800200 */
[----:B------:R-:W-:Y:S06]  /*0ac0*/  BAR.SYNC.DEFER_BLOCKING 0x0 ;  /* 0x0000000000007b1d */ /* 0x000fec0000010000 */
[----:B------:R2:W-:Y:S01]  /*0ad0*/  @!P0 STS [R4], RZ ;  /* 0x000000ff04008388 */ /* 0x0005e20000000800 */
[----:B------:R-:W-:Y:S01]  /*0ae0*/  NOP ;  /* 0x0000000000007918 */ /* 0x000fe20000000000 */
[----:B------:R-:W-:Y:S05]  /*0af0*/  @P3 BRA `(.L_x_22) ;  /* 0x0000000000183947 */ /* 0x000fea0003800000 */
[----:B-1-345:R-:W1:Y:S01]  /*0b00*/  LDS R2, [UR8+0x8] ;  /* 0x00000808ff027984 */ /* 0x03ae620008000800 */
[----:B------:R-:W3:Y:S01]  /*0b10*/  LDC.64 R8, c[0x0][0x388] ;  /* 0x0000e200ff087b82 */ /* 0x000ee20000000a00 */
[----:B------:R-:W-:Y:S02]  /*0b20*/  IMAD.MOV.U32 R3, RZ, RZ, 0x70 ;  /* 0x00000070ff037424 */ /* 0x000fe400078e00ff */
[----:B---3--:R3:W-:Y:S03]  /*0b30*/  STS.64 [UR8], R8 ;  /* 0x00000008ff007988 */ /* 0x0087e60008000a08 */
[----:B-1----:R-:W-:-:S05]  /*0b40*/  LOP3.LUT R2, R2, 0x10, R3, 0xd8, !PT ;  /* 0x0000001002027812 */ /* 0x002fca00078ed803 */
[----:B------:R3:W-:Y:S02]  /*0b50*/  STS [UR8+0x8], R2 ;  /* 0x00000802ff007988 */ /* 0x0007e40008000808 */
.L_x_22:
[----:B-1----:R-:W-:Y:S05]  /*0b60*/  BSYNC.RECONVERGENT B1 ;  /* 0x0000000000017941 */ /* 0x002fea0003800200 */
.L_x_21:
[----:B------:R-:W-:Y:S04]  /*0b70*/  BSSY.RECONVERGENT B1, `(.L_x_23) ;  /* 0x000000a000017945 */ /* 0x000fe80003800200 */
[----:B------:R-:W-:Y:S05]  /*0b80*/  @P3 BRA `(.L_x_24) ;  /* 0x0000000000203947 */ /* 0x000fea0003800000 */
[----:B---345:R-:W1:Y:S01]  /*0b90*/  LDS R2, [UR8+0x34] ;  /* 0x00003408ff027984 */ /* 0x038e620008000800 */
[----:B------:R-:W-:Y:S02]  /*0ba0*/  IMAD.MOV.U32 R9, RZ, RZ, 0x7f000000 ;  /* 0x7f000000ff097424 */ /* 0x000fe400078e00ff */
[----:B------:R-:W-:Y:S01]  /*0bb0*/  @!P3 IMAD.MOV.U32 R3, RZ, RZ, 0x7f ;  /* 0x0000007fff03b424 */ /* 0x000fe200078e00ff */
[----:B------:R-:W3:Y:S02]  /*0bc0*/  @!P3 LDS R8, [UR8+0x38] ;  /* 0x00003808ff08b984 */ /* 0x000ee40008000800 */
[----:B-1----:R-:W-:Y:S02]  /*0bd0*/  LOP3.LUT R2, R2, 0xff000000, R9, 0xb8, !PT ;  /* 0xff00000002027812 */ /* 0x002fe400078eb809 */
[----:B---3--:R-:W-:-:S03]  /*0be0*/  @!P3 LOP3.LUT R3, R8, 0xff, R3, 0xb8, !PT ;  /* 0x000000ff0803b812 */ /* 0x008fc600078eb803 */
[----:B------:R1:W-:Y:S04]  /*0bf0*/  STS [UR8+0x34], R2 ;  /* 0x00003402ff007988 */ /* 0x0003e80008000808 */
[----:B------:R1:W-:Y:S02]  /*0c00*/  @!P3 STS [UR8+0x38], R3 ;  /* 0x00003803ff00b988 */ /* 0x0003e40008000808 */
.L_x_24:
[----:B------:R-:W-:Y:S05]  /*0c10*/  BSYNC.RECONVERGENT B1 ;  /* 0x0000000000017941 */ /* 0x000fea0003800200 */
.L_x_23:
[----:B------:R-:W-:Y:S04]  /*0c20*/  BSSY.RECONVERGENT B1, `(.L_x_25) ;  /* 0x0000004000017945 */ /* 0x000fe80003800200 */
[----:B------:R-:W-:Y:S05]  /*0c30*/  @P3 BRA `(.L_x_26) ;  /* 0x0000000000083947 */ /* 0x000fea0003800000 */
[----:B------:R1:W-:Y:S04]  /*0c40*/  STS [UR8+0x24], R5 ;  /* 0x00002405ff007988 */ /* 0x0003e80008000808 */
[----:B------:R1:W-:Y:S02]  /*0c50*/  STS [UR8+0x20], R7 ;  /* 0x00002007ff007988 */ /* 0x0003e40008000808 */
.L_x_26:
[----:B------:R-:W-:Y:S05]  /*0c60*/  BSYNC.RECONVERGENT B1 ;  /* 0x0000000000017941 */ /* 0x000fea0003800200 */
.L_x_25:
[----:B------:R-:W-:Y:S04]  /*0c70*/  BSSY.RECONVERGENT B2, `(.L_x_27) ;  /* 0x0000025000027945 */ /* 0x000fe80003800200 */
[----:B------:R-:W-:Y:S04]  /*0c80*/  BSSY.RELIABLE B1, `(.L_x_28) ;  /* 0x0000020000017945 */ /* 0x000fe80003800100 */
[----:B------:R-:W-:Y:S05]  /*0c90*/  @P3 BRA `(.L_x_29) ;  /* 0x00000000002c3947 */ /* 0x000fea0003800000 */
[----:B-1-345:R-:W1:Y:S01]  /*0ca0*/  LDS R2, [UR8+0x1c] ;  /* 0x00001c08ff027984 */ /* 0x03ae620008000800 */
[----:B------:R-:W3:Y:S02]  /*0cb0*/  LDC.64 R8, c[0x0][0x3b0] ;  /* 0x0000ec00ff087b82 */ /* 0x000ee40000000a00 */
[--C-:B---3--:R-:W-:Y:S02]  /*0cc0*/  SHF.R.U32.HI R5, RZ, 0x4, R9.reuse ;  /* 0x00000004ff057819 */ /* 0x108fe40000011609 */
[----:B------:R-:W-:-:S05]  /*0cd0*/  SHF.R.U64 R3, R8, 0x4, R9 ;  /* 0x0000000408037819 */ /* 0x000fca0000001209 */
[----:B------:R3:W-:Y:S01]  /*0ce0*/  STS [UR8+0xc], R3 ;  /* 0x00000c03ff007988 */ /* 0x0007e20008000808 */
[----:B-1----:R-:W-:-:S05]  /*0cf0*/  LOP3.LUT R2, R2, 0xf, R5, 0xb8, !PT ;  /* 0x0000000f02027812 */ /* 0x002fca00078eb805 */
[----:B------:R3:W-:Y:S01]  /*0d00*/  STS [UR8+0x1c], R2 ;  /* 0x00001c02ff007988 */ /* 0x0007e20008000808 */
[----:B------:R-:W-:Y:S05]  /*0d10*/  @P3 BRA `(.L_x_30) ;  /* 0x00000000001c3947 */ /* 0x000fea0003800000 */
[----:B---3--:R-:W1:Y:S02]  /*0d20*/  LDS R2, [UR8+0x34] ;  /* 0x00003408ff027984 */ /* 0x008e640008000800 */
[----:B-1----:R-:W-:-:S05]  /*0d30*/  LOP3.LUT R2, R2, 0x7, RZ, 0xb8, !PT ;  /* 0x0000000702027812 */ /* 0x002fca00078eb8ff */
[----:B------:R1:W-:Y:S02]  /*0d40*/  STS [UR8+0x34], R2 ;  /* 0x00003402ff007988 */ /* 0x0003e40008000808 */
.L_x_29:
[----:B------:R-:W-:Y:S05]  /*0d50*/  @P3 BRA `(.L_x_31) ;  /* 0x00000000001c3947 */ /* 0x000fea0003800000 */
[----:B-1-345:R-:W1:Y:S02]  /*0d60*/  LDS R2, [UR8+0x34] ;  /* 0x00003408ff027984 */ /* 0x03ae640008000800 */
[----:B-1----:R-:W-:-:S05]  /*0d70*/  LOP3.LUT R2, R2, 0x38, RZ, 0xb8, !PT ;  /* 0x0000003802027812 */ /* 0x002fca00078eb8ff */
[----:B------:R1:W-:Y:S02]  /*0d80*/  STS [UR8+0x34], R2 ;  /* 0x00003402ff007988 */ /* 0x0003e40008000808 */
.L_x_30:
[----:B------:R-:W-:Y:S05]  /*0d90*/  @P3 BRA `(.L_x_32) ;  /* 0x00000000001c3947 */ /* 0x000fea0003800000 */
[----:B-1-3--:R-:W1:Y:S02]  /*0da0*/  LDS R2, [UR8+0x8] ;  /* 0x00000808ff027984 */ /* 0x00ae640008000800 */
[----:B-1----:R-:W-:-:S05]  /*0db0*/  LOP3.LUT R2, R2, 0x780, RZ, 0xb8, !PT ;  /* 0x0000078002027812 */ /* 0x002fca00078eb8ff */
[----:B------:R1:W-:Y:S02]  /*0dc0*/  STS [UR8+0x8], R2 ;  /* 0x00000802ff007988 */ /* 0x0003e40008000808 */
.L_x_31:
[----:B------:R-:W-:Y:S05]  /*0dd0*/  @P3 BRA `(.L_x_33) ;  /* 0x0000000000283947 */ /* 0x000fea0003800000 */
[----:B-1-345:R-:W1:Y:S02]  /*0de0*/  LDS R2, [UR8+0x8] ;  /* 0x00000808ff027984 */ /* 0x03ae640008000800 */
[----:B-1----:R-:W-:-:S05]  /*0df0*/  LOP3.LUT R2, R2, 0x1800, RZ, 0xb8, !PT ;  /* 0x0000180002027812 */ /* 0x002fca00078eb8ff */
[----:B------:R4:W-:Y:S02]  /*0e00*/  STS [UR8+0x8], R2 ;  /* 0x00000802ff007988 */ /* 0x0009e40008000808 */
.L_x_32:
[----:B------:R-:W-:Y:S05]  /*0e10*/  @P3 BREAK.RELIABLE B1 ;  /* 0x0000000000013942 */ /* 0x000fea0003800100 */
[----:B------:R-:W-:Y:S05]  /*0e20*/  @P3 BRA `(.L_x_34) ;  /* 0x0000000000243947 */ /* 0x000fea0003800000 */
[----:B-1-34-:R-:W1:Y:S01]  /*0e30*/  LDS R2, [UR8+0x8] ;  /* 0x00000808ff027984 */ /* 0x01ae620008000800 */
[----:B------:R-:W-:-:S05]  /*0e40*/  IMAD.MOV.U32 R3, RZ, RZ, 0x6000 ;  /* 0x00006000ff037424 */ /* 0x000fca00078e00ff */
[----:B-1----:R-:W-:-:S04]  /*0e50*/  LOP3.LUT R2, R2, 0x6000, R3, 0xd8, !PT ;  /* 0x0000600002027812 */ /* 0x002fc800078ed803 */
[----:B------:R-:W-:-:S05]  /*0e60*/  LOP3.LUT R2, R2, 0x400000, RZ, 0xb8, !PT ;  /* 0x0040000002027812 */ /* 0x000fca00078eb8ff */
[----:B------:R1:W-:Y:S02]  /*0e70*/  STS [UR8+0x8], R2 ;  /* 0x00000802ff007988 */ /* 0x0003e40008000808 */
.L_x_33:
[----:B------:R-:W-:Y:S05]  /*0e80*/  BSYNC.RELIABLE B1 ;  /* 0x0000000000017941 */ /* 0x000fea0003800100 */
.L_x_28:
[----:B-1-345:R-:W1:Y:S02]  /*0e90*/  @!P3 LDS R2, [UR8+0x8] ;  /* 0x00000808ff02b984 */ /* 0x03ae640008000800 */
[----:B-1----:R-:W-:-:S05]  /*0ea0*/  @!P3 LOP3.LUT R2, R2, 0x8000, RZ, 0xb8, !PT ;  /* 0x000080000202b812 */ /* 0x002fca00078eb8ff */
[----:B------:R5:W-:Y:S02]  /*0eb0*/  @!P3 STS [UR8+0x8], R2 ;  /* 0x00000802ff00b988 */ /* 0x000be40008000808 */
.L_x_34:
[----:B------:R-:W-:Y:S05]  /*0ec0*/  BSYNC.RECONVERGENT B2 ;  /* 0x0000000000027941 */ /* 0x000fea0003800200 */
.L_x_27:
[----:B------:R-:W-:Y:S05]  /*0ed0*/  WARPSYNC.ALL ;  /* 0x0000000000007948 */ /* 0x000fea0003800000 */
[----:B------:R-:W-:Y:S01]  /*0ee0*/  NOP ;  /* 0x0000000000007918 */ /* 0x000fe20000000000 */
[----:B------:R-:W-:-:S04]  /*0ef0*/  UIADD3 UR5, UPT, UPT, UR4, 0x80, URZ ;  /* 0x0000008004057890 */ /* 0x000fc8000fffe0ff */
[----:B------:R-:W-:-:S04]  /*0f00*/  UIADD3 UR26, UP0, UPT, UR5, UR20, URZ ;  /* 0x00000014051a7290 */ /* 0x000fc8000ff1e0ff */
[----:B------:R-:W-:Y:S01]  /*0f10*/  ULEA.HI.X.SX32 UR27, UR5, UR21, 0x1, UP0 ;  /* 0x00000015051b7291 */ /* 0x000fe200080f0eff */
[----:B------:R-:W-:Y:S11]  /*0f20*/  @P0 BRA `(.L_x_35) ;  /* 0x0000000000300947 */ /* 0x000ff60003800000 */
[----:B-1-345:R-:W1:Y:S01]  /*0f30*/  S2R R2, SR_LANEID ;  /* 0x0000000000027919 */ /* 0x03ae620000000000 */
[----:B------:R-:W-:Y:S05]  /*0f40*/  WARPSYNC.ALL ;  /* 0x0000000000007948 */ /* 0x000fea0003800000 */
[----:B------:R-:W-:Y:S01]  /*0f50*/  NOP ;  /* 0x0000000000007918 */ /* 0x000fe20000000000 */
[----:B-1----:R-:W-:-:S05]  /*0f60*/  IMAD.SHL.U32 R8, R2, 0x4, RZ ;  /* 0x0000000402087824 */ /* 0x002fca00078e00ff */
[----:B------:R-:W1:Y:S01]  /*0f70*/  LDS R5, [R8+UR8] ;  /* 0x0000000808057984 */ /* 0x000e620008000800 */
[----:B------:R-:W-:-:S05]  /*0f80*/  IADD3 R2, P1, PT, R8, UR26, RZ ;  /* 0x0000001a08027c10 */ /* 0x000fca000ff3e0ff */
[----:B------:R-:W-:-:S05]  /*0f90*/  IMAD.X R3, RZ, RZ, UR27, P1 ;  /* 0x0000001bff037e24 */ /* 0x000fca00088e06ff */
[----:B-1----:R1:W3:Y:S01]  /*0fa0*/  ATOMG.E.EXCH.STRONG.GPU PT, RZ, [R2], R5 ;  /* 0x0000000502ff73a8 */ /* 0x0022e200041ee100 */
[----:B------:R-:W-:-:S04]  /*0fb0*/  DEPBAR {5,4,3,2,1,0} ;  /* 0x0000003f0000791a */ /* 0x000fc80000000000 */
[----:B------:R-:W4:Y:S02]  /*0fc0*/  CCTL.E.C.LDCU.IV.DEEP [UR26] ;  /* 0x000000001a007540 */ /* 0x000f240009c08000 */
[----:B----4-:R1:W-:Y:S01]  /*0fd0*/  UTMACCTL.IV [UR26] ;  /* 0x000000001a0079b9 */ /* 0x0103e20008000000 */
[----:B------:R-:W-:Y:S01]  /*0fe0*/  NOP ;  /* 0x0000000000007918 */ /* 0x000fe20000000000 */
.L_x_35:
[----:B------:R-:W-:Y:S05]  /*0ff0*/  @P0 BRA `(.L_x_36) ;  /* 0x00000000000c0947 */ /* 0x000fea0003800000 */
[----:B------:R0:W-:Y:S01]  /*1000*/  UTMACMDFLUSH ;  /* 0x00000000000079b7 */ /* 0x0001e20000000000 */
[----:B------:R-:W-:Y:S05]  /*1010*/  @P0 BRA `(.L_x_36) ;  /* 0x0000000000040947 */ /* 0x000fea0003800000 */
[----:B------:R-:W-:-:S04]  /*1020*/  DEPBAR.LE SB0, 0x0 ;  /* 0x000080000000791a */ /* 0x000fc80000000000 */
.L_x_36:
[----:B------:R-:W-:Y:S05]  /*1030*/  WARPSYNC.ALL ;  /* 0x0000000000007948 */ /* 0x000fea0003800000 */
[----:B------:R-:W-:Y:S01]  /*1040*/  NOP ;  /* 0x0000000000007918 */ /* 0x000fe20000000000 */
[----:B---3--:R-:W-:Y:S06]  /*1050*/  BAR.SYNC.DEFER_BLOCKING 0x0 ;  /* 0x0000000000007b1d */ /* 0x008fec0000010000 */
[----:B------:R-:W-:Y:S02]  /*1060*/  BSSY.RECONVERGENT B2, `(.L_x_37) ;  /* 0x000000b000027945 */ /* 0x000fe40003800200 */
[----:B------:R-:W-:Y:S06]  /*1070*/  BAR.SYNC.DEFER_BLOCKING 0x0 ;  /* 0x0000000000007b1d */ /* 0x000fec0000010000 */
[----:B------:R3:W-:Y:S01]  /*1080*/  @!P0 STS [R4], RZ ;  /* 0x000000ff04008388 */ /* 0x0007e20000000800 */
[----:B------:R-:W-:Y:S01]  /*1090*/  NOP ;  /* 0x0000000000007918 */ /* 0x000fe20000000000 */
[----:B------:R-:W-:Y:S05]  /*10a0*/  @P3 BRA `(.L_x_38) ;  /* 0x0000000000183947 */ /* 0x000fea0003800000 */
[----:B-1--45:R-:W1:Y:S01]  /*10b0*/  LDS R2, [UR8+0x8] ;  /* 0x00000808ff027984 */ /* 0x032e620008000800 */
[----:B--23--:R-:W2:Y:S01]  /*10c0*/  LDC.64 R4, c[0x0][0x390] ;  /* 0x0000e400ff047b82 */ /* 0x00cea20000000a00 */
[----:B------:R-:W-:Y:S02]  /*10d0*/  IMAD.MOV.U32 R3, RZ, RZ, 0x70 ;  /* 0x00000070ff037424 */ /* 0x000fe400078e00ff */
[----:B--2---:R2:W-:Y:S03]  /*10e0*/  STS.64 [UR8], R4 ;  /* 0x00000004ff007988 */ /* 0x0045e60008000a08 */
[----:B-1----:R-:W-:-:S05]  /*10f0*/  LOP3.LUT R2, R2, 0x10, R3, 0xd8, !PT ;  /* 0x0000001002027812 */ /* 0x002fca00078ed803 */
[----:B------:R2:W-:Y:S02]  /*1100*/  STS [UR8+0x8], R2 ;  /* 0x00000802ff007988 */ /* 0x0005e40008000808 */
.L_x_38:
[----:B-1----:R-:W-:Y:S05]  /*1110*/  BSYNC.RECONVERGENT B2 ;  /* 0x0000000000027941 */ /* 0x002fea0003800200 */
.L_x_37:
[----:B------:R-:W-:Y:S04]  /*1120*/  BSSY.RECONVERGENT B3, `(.L_x_39) ;  /* 0x0000033000037945 */ /* 0x000fe80003800200 */
[----:B------:R-:W-:Y:S04]  /*1130*/  BSSY.RELIABLE B2, `(.L_x_40) ;  /* 0x000002e000027945 */ /* 0x000fe80003800100 */
[----:B------:R-:W-:Y:S05]  /*1140*/  @P3 BRA `(.L_x_41) ;  /* 0x0000000000243947 */ /* 0x000fea0003800000 */
[----:B--2-45:R-:W1:Y:S01]  /*1150*/  LDS R2, [UR8+0x34] ;  /* 0x00003408ff027984 */ /* 0x034e620008000800 */
[----:B------:R-:W-:-:S05]  /*1160*/  IMAD.MOV.U32 R3, RZ, RZ, 0x7f000000 ;  /* 0x7f000000ff037424 */ /* 0x000fca00078e00ff */
[----:B-1----:R-:W-:-:S05]  /*1170*/  LOP3.LUT R2, R2, 0xff000000, R3, 0xb8, !PT ;  /* 0xff00000002027812 */ /* 0x002fca00078eb803 */
[----:B------:R1:W-:Y:S01]  /*1180*/  STS [UR8+0x34], R2 ;  /* 0x00003402ff007988 */ /* 0x0003e20008000808 */
[----:B------:R-:W-:Y:S05]  /*1190*/  @P3 BRA `(.L_x_42) ;  /* 0x0000000000183947 */ /* 0x000fea0003800000 */
[----:B-1----:R-:W1:Y:S01]  /*11a0*/  LDS R2, [UR8+0x38] ;  /* 0x00003808ff027984 */ /* 0x002e620008000800 */
[----:B------:R-:W-:-:S05]  /*11b0*/  IMAD.MOV.U32 R3, RZ, RZ, 0x3f ;  /* 0x0000003fff037424 */ /* 0x000fca00078e00ff */
[----:B-1----:R-:W-:-:S05]  /*11c0*/  LOP3.LUT R2, R2, 0xff, R3, 0xb8, !PT ;  /* 0x000000ff02027812 */ /* 0x002fca00078eb803 */
[----:B------:R1:W-:Y:S02]  /*11d0*/  STS [UR8+0x38], R2 ;  /* 0x00003802ff007988 */ /* 0x0003e40008000808 */
.L_x_41:
[----:B------:R-:W-:Y:S05]  /*11e0*/  @P3 BRA `(.L_x_43) ;  /* 0x00000000000c3947 */ /* 0x000fea0003800000 */
[----:B------:R1:W-:Y:S02]  /*11f0*/  STS [UR8+0x20], R7 ;  /* 0x00002007ff007988 */ /* 0x0003e40008000808 */
.L_x_42:
[----:B------:R-:W-:Y:S05]  /*1200*/  @P3 BRA `(.L_x_44) ;  /* 0x0000000000243947 */ /* 0x000fea0003800000 */
[----:B------:R1:W-:Y:S02]  /*1210*/  STS [UR8+0x24], R6 ;  /* 0x00002406ff007988 */ /* 0x0003e40008000808 */
.L_x_43:
[----:B------:R-:W-:Y:S05]  /*1220*/  @P3 BRA `(.L_x_45) ;  /* 0x00000000002c3947 */ /* 0x000fea0003800000 */
[----:B-12-45:R-:W1:Y:S01]  /*1230*/  LDS R2, [UR8+0x1c] ;  /* 0x00001c08ff027984 */ /* 0x036e620008000800 */
[----:B------:R-:W2:Y:S02]  /*1240*/  LDC.64 R6, c[0x0][0x3b8] ;  /* 0x0000ee00ff067b82 */ /* 0x000ea40000000a00 */
[--C-:B--2---:R-:W-:Y:S02]  /*1250*/  SHF.R.U32.HI R5, RZ, 0x4, R7.reuse ;  /* 0x00000004ff057819 */ /* 0x104fe40000011607 */
[----:B------:R-:W-:-:S05]  /*1260*/  SHF.R.U64 R3, R6, 0x4, R7 ;  /* 0x0000000406037819 */ /* 0x000fca0000001207 */
[----:B------:R2:W-:Y:S01]  /*1270*/  STS [UR8+0xc], R3 ;  /* 0x00000c03ff007988 */ /* 0x0005e20008000808 */
[----:B-1----:R-:W-:-:S05]  /*1280*/  LOP3.LUT R2, R2, 0xf, R5, 0xb8, !PT ;  /* 0x0000000f02027812 */ /* 0x002fca00078eb805 */
[----:B------:R2:W-:Y:S02]  /*1290*/  STS [UR8+0x1c], R2 ;  /* 0x00001c02ff007988 */ /* 0x0005e40008000808 */
.L_x_44:
[----:B------:R-:W-:Y:S05]  /*12a0*/  @P3 BRA `(.L_x_46) ;  /* 0x00000000001c3947 */ /* 0x000fea0003800000 */
[----:B-12-45:R-:W1:Y:S02]  /*12b0*/  LDS R2, [UR8+0x34] ;  /* 0x00003408ff027984 */ /* 0x036e640008000800 */
[----:B-1----:R-:W-:-:S05]  /*12c0*/  LOP3.LUT R2, R2, 0x7, RZ, 0xb8, !PT ;  /* 0x0000000702027812 */ /* 0x002fca00078eb8ff */
[----:B------:R1:W-:Y:S02]  /*12d0*/  STS [UR8+0x34], R2 ;  /* 0x00003402ff007988 */ /* 0x0003e40008000808 */
.L_x_45:
[----:B------:R-:W-:Y:S05]  /*12e0*/  @P3 BRA `(.L_x_47) ;  /* 0x00000000001c3947 */ /* 0x000fea0003800000 */
[----:B-12-45:R-:W1:Y:S02]  /*12f0*/  LDS R2, [UR8+0x34] ;  /* 0x00003408ff027984 */ /* 0x036e640008000800 */
[----:B-1----:R-:W-:-:S05]  /*1300*/  LOP3.LUT R2, R2, 0x38, RZ, 0xb8, !PT ;  /* 0x0000003802027812 */ /* 0x002fca00078eb8ff */
[----:B------:R1:W-:Y:S02]  /*1310*/  STS [UR8+0x34], R2 ;  /* 0x00003402ff007988 */ /* 0x0003e40008000808 */
.L_x_46:
[----:B------:R-:W-:Y:S05]  /*1320*/  @P3 BRA `(.L_x_48) ;  /* 0x00000000001c3947 */ /* 0x000fea0003800000 */
[----:B-12-45:R-:W1:Y:S02]  /*1330*/  LDS R2, [UR8+0x8] ;  /* 0x00000808ff027984 */ /* 0x036e640008000800 */
[----:B-1----:R-:W-:-:S05]  /*1340*/  LOP3.LUT R2, R2, 0x780, RZ, 0xb8, !PT ;  /* 0x0000078002027812 */ /* 0x002fca00078eb8ff */
[----:B------:R1:W-:Y:S02]  /*1350*/  STS [UR8+0x8], R2 ;  /* 0x00000802ff007988 */ /* 0x0003e40008000808 */
.L_x_47:
[----:B------:R-:W-:Y:S05]  /*1360*/  @P3 BRA `(.L_x_49) ;  /* 0x0000000000283947 */ /* 0x000fea0003800000 */
[----:B-12-45:R-:W1:Y:S02]  /*1370*/  LDS R2, [UR8+0x8] ;  /* 0x00000808ff027984 */ /* 0x036e640008000800 */
[----:B-1----:R-:W-:-:S05]  /*1380*/  LOP3.LUT R2, R2, 0x1800, RZ, 0xb8, !PT ;  /* 0x0000180002027812 */ /* 0x002fca00078eb8ff */
[----:B------:R1:W-:Y:S02]  /*1390*/  STS [UR8+0x8], R2 ;  /* 0x00000802ff007988 */ /* 0x0003e40008000808 */
.L_x_48:
[----:B------:R-:W-:Y:S05]  /*13a0*/  @P3 BREAK.RELIABLE B2 ;  /* 0x0000000000023942 */ /* 0x000fea0003800100 */
[----:B------:R-:W-:Y:S05]  /*13b0*/  @P3 BRA `(.L_x_50) ;  /* 0x0000000000243947 */ /* 0x000fea0003800000 */
[----:B-12-45:R-:W1:Y:S01]  /*13c0*/  LDS R2, [UR8+0x8] ;  /* 0x00000808ff027984 */ /* 0x036e620008000800 */
[----:B------:R-:W-:-:S05]  /*13d0*/  IMAD.MOV.U32 R3, RZ, RZ, 0x6000 ;  /* 0x00006000ff037424 */ /* 0x000fca00078e00ff */
[----:B-1----:R-:W-:-:S04]  /*13e0*/  LOP3.LUT R2, R2, 0x6000, R3, 0xd8, !PT ;  /* 0x0000600002027812 */ /* 0x002fc800078ed803 */
[----:B------:R-:W-:-:S05]  /*13f0*/  LOP3.LUT R2, R2, 0x400000, RZ, 0xb8, !PT ;  /* 0x0040000002027812 */ /* 0x000fca00078eb8ff */
[----:B------:R1:W-:Y:S02]  /*1400*/  STS [UR8+0x8], R2 ;  /* 0x00000802ff007988 */ /* 0x0003e40008000808 */
.L_x_49:
[----:B------:R-:W-:Y:S05]  /*1410*/  BSYNC.RELIABLE B2 ;  /* 0x0000000000027941 */ /* 0x000fea0003800100 */
.L_x_40:
[----:B-12-45:R-:W1:Y:S02]  /*1420*/  @!P3 LDS R2, [UR8+0x8] ;  /* 0x00000808ff02b984 */ /* 0x036e640008000800 */
[----:B-1----:R-:W-:-:S05]  /*1430*/  @!P3 LOP3.LUT R2, R2, 0x8000, RZ, 0xb8, !PT ;  /* 0x000080000202b812 */ /* 0x002fca00078eb8ff */
[----:B------:R1:W-:Y:S02]  /*1440*/  @!P3 STS [UR8+0x8], R2 ;  /* 0x00000802ff00b988 */ /* 0x0003e40008000808 */
.L_x_50:
[----:B------:R-:W-:Y:S05]  /*1450*/  BSYNC.RECONVERGENT B3 ;  /* 0x0000000000037941 */ /* 0x000fea0003800200 */
.L_x_39:
        /* <DEDUP_REMOVED lines=9> */
[----:B-1-3--:R-:W-:-:S05]  /*14f0*/  IMAD.SHL.U32 R4, R2, 0x4, RZ ;  /* 0x0000000402047824 */ /* 0x00afca00078e00ff */
        /* <DEDUP_REMOVED lines=8> */
.L_x_51:
[----:B------:R-:W-:Y:S05]  /*1580*/  @P0 BRA `(.L_x_52) ;  /* 0x00000000000c0947 */ /* 0x000fea0003800000 */
[----:B------:R0:W-:Y:S01]  /*1590*/  UTMACMDFLUSH ;  /* 0x00000000000079b7 */ /* 0x0001e20000000000 */
[----:B------:R-:W-:Y:S05]  /*15a0*/  @P0 BRA `(.L_x_52) ;  /* 0x0000000000040947 */ /* 0x000fea0003800000 */
[----:B------:R-:W-:-:S04]  /*15b0*/  DEPBAR.LE SB0, 0x0 ;  /* 0x000080000000791a */ /* 0x000fc80000000000 */
.L_x_52:
[----:B------:R-:W-:Y:S05]  /*15c0*/  WARPSYNC.ALL ;  /* 0x0000000000007948 */ /* 0x000fea0003800000 */
[----:B------:R-:W-:Y:S01]  /*15d0*/  NOP ;  /* 0x0000000000007918 */ /* 0x000fe20000000000 */
[----:B--2---:R-:W-:Y:S01]  /*15e0*/  BAR.SYNC.DEFER_BLOCKING 0x0 ;  /* 0x0000000000007b1d */ /* 0x004fe20000010000 */
[----:B-1--45:R-:W-:Y:S01]  /*15f0*/  SHF.R.U32.HI R2, RZ, 0x5, R0 ;  /* 0x00000005ff027819 */ /* 0x032fe20000011600 */
[----:B------:R-:W-:Y:S01]  /*1600*/  UIADD3 UR12, UPT, UPT, UR8, 0xc010, URZ ;  /* 0x0000c010080c7890 */ /* 0x000fe2000fffe0ff */
[----:B------:R-:W-:Y:S01]  /*1610*/  ISETP.GE.AND P0, PT, R10, 0x1, PT ;  /* 0x000000010a00780c */ /* 0x000fe20003f06270 */
[----:B------:R-:W-:Y:S01]  /*1620*/  USHF.L.U32 UR15, UR7, 0x6, URZ ;  /* 0x00000006070f7899 */ /* 0x000fe200080006ff */
[----:B------:R-:W-:Y:S01]  /*1630*/  R2UR UR22, R2 ;  /* 0x00000000021672ca */ /* 0x000fe200000e0000 */
[----:B------:R-:W-:Y:S01]  /*1640*/  VOTEU.ALL UP0, P3 ;  /* 0x0000000000ff7886 */ /* 0x000fe20001800000 */
[----:B------:R-:W-:Y:S01]  /*1650*/  UMOV UR4, 0x1 ;  /* 0x0000000100047882 */ /* 0x000fe20000000000 */
[----:B------:R-:W-:Y:S01]  /*1660*/  VOTEU.ALL UP1, P3 ;  /* 0x0000000000ff7886 */ /* 0x000fe20001820000 */
[----:B------:R-:W-:Y:S01]  /*1670*/  USHF.L.U32 UR18, UR9, 0x7, URZ ;  /* 0x0000000709127899 */ /* 0x000fe200080006ff */
[----:B------:R-:W-:Y:S01]  /*1680*/  BSSY.RECONVERGENT B3, `(.L_x_53) ;  /* 0x0000018000037945 */ /* 0x000fe20003800200 */
[----:B------:R-:W-:-:S04]  /*1690*/  @!UP0 UIADD3 UR10, UPT, UPT, -UR4, 0x100000, URZ ;  /* 0x00100000040a8890 */ /* 0x000fc8000fffe1ff */
[----:B------:R-:W-:Y:S02]  /*16a0*/  @!UP0 USHF.L.U32 UR11, UR10, 0xb, URZ ;  /* 0x0000000b0a0b8899 */ /* 0x000fe400080006ff */
[----:B------:R-:W-:Y:S02]  /*16b0*/  @!UP0 USHF.L.U32 UR10, UR10, 0x1, URZ ;  /* 0x000000010a0a8899 */ /* 0x000fe400080006ff */
[----:B------:R-:W-:-:S04]  /*16c0*/  @!UP0 UIADD3 UR4, UPT, UPT, -UR4, 0x100000, URZ ;  /* 0x0010000004048890 */ /* 0x000fc8000fffe1ff */
[----:B------:R-:W-:Y:S02]  /*16d0*/  @!UP0 USHF.L.U32 UR5, UR4, 0xb, URZ ;  /* 0x0000000b04058899 */ /* 0x000fe400080006ff */
[----:B------:R-:W-:Y:S01]  /*16e0*/  @!UP0 USHF.L.U32 UR4, UR4, 0x1, URZ ;  /* 0x0000000104048899 */ /* 0x000fe200080006ff */
[----:B------:R-:W-:Y:S01]  /*16f0*/  VOTEU.ALL UP0, P3 ;  /* 0x0000000000ff7886 */ /* 0x000fe20001800000 */
[----:B------:R-:W1:Y:S04]  /*1700*/  FENCE.VIEW.ASYNC.S ;  /* 0x00000000000073c6 */ /* 0x000e680000000000 */
[----:B-1----:R1:W2:Y:S06]  /*1710*/  @!UP0 SYNCS.EXCH.64 URZ, [UR8+0xc000], UR10 ;  /* 0x00c0000a08ff85b2 */ /* 0x0022ac0008000100 */
[----:B------:R1:W2:Y:S02]  /*1720*/  @!UP1 SYNCS.EXCH.64 URZ, [UR8+0xc010], UR4 ;  /* 0x00c0100408ff95b2 */ /* 0x0002a40008000100 */
[----:B--2---:R-:W-:Y:S06]  /*1730*/  BAR.SYNC.DEFER_BLOCKING 0x0 ;  /* 0x0000000000007b1d */ /* 0x004fec0000010000 */
[----:B------:R-:W-:Y:S05]  /*1740*/  @P3 BRA `(.L_x_54) ;  /* 0x00000000002c3947 */ /* 0x000fea0003800000 */
[----:B-1----:R-:W-:Y:S02]  /*1750*/  UMOV UR4, 0x1 ;  /* 0x0000000100047882 */ /* 0x002fe40000000000 */
[----:B------:R-:W-:-:S04]  /*1760*/  UIADD3 UR10, UPT, UPT, -UR4, 0x100000, URZ ;  /* 0x00100000040a7890 */ /* 0x000fc8000fffe1ff */
[----:B------:R-:W-:Y:S02]  /*1770*/  USHF.L.U32 UR11, UR10, 0xb, URZ ;  /* 0x0000000b0a0b7899 */ /* 0x000fe400080006ff */
[----:B------:R-:W-:Y:S02]  /*1780*/  USHF.L.U32 UR10, UR10, 0x1, URZ ;  /* 0x000000010a0a7899 */ /* 0x000fe400080006ff */
[----:B------:R-:W-:-:S04]  /*1790*/  UIADD3 UR4, UPT, UPT, -UR4, 0x100000, URZ ;  /* 0x0010000004047890 */ /* 0x000fc8000fffe1ff */
[----:B------:R-:W-:Y:S02]  /*17a0*/  USHF.L.U32 UR5, UR4, 0xb, URZ ;  /* 0x0000000b04057899 */ /* 0x000fe400080006ff */
[----:B------:R-:W-:Y:S01]  /*17b0*/  USHF.L.U32 UR4, UR4, 0x1, URZ ;  /* 0x0000000104047899 */ /* 0x000fe200080006ff */
[----:B------:R-:W1:Y:S03]  /*17c0*/  FENCE.VIEW.ASYNC.S ;  /* 0x00000000000073c6 */ /* 0x000e660000000000 */
[----:B-1----:R2:W4:Y:S08]  /*17d0*/  SYNCS.EXCH.64 URZ, [UR8+0xc008], UR10 ;  /* 0x00c0080a08ff75b2 */ /* 0x0025300008000100 */
[----:B------:R2:W5:Y:S02]  /*17e0*/  SYNCS.EXCH.64 URZ, [UR8+0xc018], UR4 ;  /* 0x00c0180408ff75b2 */ /* 0x0005640008000100 */
[----:B--2---:R-:W-:Y:S01]  /*17f0*/  NOP ;  /* 0x0000000000007918 */ /* 0x004fe20000000000 */
.L_x_54:
[----:B-1----:R-:W-:Y:S05]  /*1800*/  BSYNC.RECONVERGENT B3 ;  /* 0x0000000000037941 */ /* 0x002fea0003800200 */
.L_x_53:
[----:B------:R-:W-:Y:S05]  /*1810*/  @!P0 BRA `(.L_x_55) ;  /* 0x0000000800788947 */ /* 0x000fea0003800000 */
[----:B----45:R-:W-:Y:S01]  /*1820*/  BAR.SYNC.DEFER_BLOCKING 0x0 ;  /* 0x0000000000007b1d */ /* 0x030fe20000010000 */
[----:B------:R-:W-:Y:S01]  /*1830*/  ELECT P1, URZ, PT ;  /* 0x0000000000ff782f */ /* 0x000fe20003820000 */
[----:B------:R-:W-:Y:S01]  /*1840*/  @!P3 IMAD.MOV.U32 R2, RZ, RZ, 0x6000 ;  /* 0x00006000ff02b424 */ /* 0x000fe200078e00ff */
[----:B------:R-:W-:Y:S02]  /*1850*/  UIADD3 UR4, UPT, UPT, UR8, 0x8000, URZ ;  /* 0x0000800008047890 */ /* 0x000fe4000fffe0ff */
[----:B------:R-:W-:Y:S01]  /*1860*/  ISETP.LT.U32.AND P1, PT, R68, 0x20, P1 ;  /* 0x000000204400780c */ /* 0x000fe20000f21070 */
[----:B------:R-:W-:Y:S01]  /*1870*/  UMOV UR7, UR15 ;  /* 0x0000000f00077c82 */ /* 0x000fe20008000000 */
[----:B------:R-:W-:Y:S01]  /*1880*/  ELECT P0, URZ, PT ;  /* 0x0000000000ff782f */ /* 0x000fe20003800000 */
[----:B------:R-:W-:-:S03]  /*1890*/  UMOV UR10, UR18 ;  /* 0x00000012000a7c82 */ /* 0x000fc60008000000 */
[----:B------:R-:W-:-:S07]  /*18a0*/  ISETP.LT.U32.AND P0, PT, R68, 0x20, P0 ;  /* 0x000000204400780c */ /* 0x000fce0000701070 */
[----:B------:R-:W-:Y:S01]  /*18b0*/  VOTEU.ANY UP0, P1 ;  /* 0x0000000000ff7886 */ /* 0x000fe20000800100 */
[----:B------:R-:W-:-:S04]  /*18c0*/  VOTEU.ANY UP2, P1 ;  /* 0x0000000000ff7886 */ /* 0x000fc80000840100 */
[----:B------:R-:W-:Y:S02]  /*18d0*/  @UP0 UIADD3 UR5, UPT, UPT, UR8, 0xc000, URZ ;  /* 0x0000c00008050890 */ /* 0x000fe4000fffe0ff */
[----:B------:R1:W-:Y:S01]  /*18e0*/  @!P3 SYNCS.ARRIVE.TRANS64 RZ, [UR8+0xc000], R2 ;  /* 0x00c00002ffffb9a7 */ /* 0x0003e20008000008 */
[----:B------:R-:W-:Y:S01]  /*18f0*/  @UP0 UMOV UR6, URZ ;  /* 0x000000ff00060c82 */ /* 0x000fe20008000000 */
[----:B------:R-:W-:Y:S01]  /*1900*/  BAR.SYNC.DEFER_BLOCKING 0x0 ;  /* 0x0000000000007b1d */ /* 0x000fe20000010000 */
[----:B------:R-:W-:-:S05]  /*1910*/  UISETP.NE.U32.AND UP0, UPT, UR22, URZ, UPT ;  /* 0x000000ff1600728c */ /* 0x000fca000bf05070 */
[----:B------:R-:W-:Y:S01]  /*1920*/  VOTEU.ANY UP1, P0 ;  /* 0x0000000000ff7886 */ /* 0x000fe20000020100 */
[----:B------:R-:W-:-:S04]  /*1930*/  VOTEU.ANY UP3, P0 ;  /* 0x0000000000ff7886 */ /* 0x000fc80000060100 */
[----:B------:R-:W-:Y:S01]  /*1940*/  @UP1 UIADD3 UR9, UPT, UPT, UR8, 0xc000, URZ ;  /* 0x0000c00008091890 */ /* 0x000fe2000fffe0ff */
[----:B------:R-:W-:Y:S01]  /*1950*/  @UP1 UMOV UR11, URZ ;  /* 0x000000ff000b1c82 */ /* 0x000fe20008000000 */
[----:B------:R1:W-:Y:S01]  /*1960*/  @UP2 UTMALDG.2D [UR4], [UR24] ;  /* 0x00000004180025b4 */ /* 0x0003e20008008000 */
[----:B------:R2:W-:Y:S06]  /*1970*/  MEMBAR.ALL.CTA ;  /* 0x0000000000007992 */ /* 0x0005ec0000008000 */
[----:B--2---:R-:W2:Y:S02]  /*1980*/  FENCE.VIEW.ASYNC.S ;  /* 0x00000000000073c6 */ /* 0x004ea40000000000 */
[----:B--2---:R-:W-:Y:S06]  /*1990*/  BAR.SYNC.DEFER_BLOCKING 0x0 ;  /* 0x0000000000007b1d */ /* 0x004fec0000010000 */
[----:B------:R1:W-:Y:S02]  /*19a0*/  @UP3 UTMALDG.2D [UR8], [UR26] ;  /* 0x000000081a0035b4 */ /* 0x0003e40008008000 */
[----:B------:R-:W-:Y:S06]  /*19b0*/  BAR.SYNC.DEFER_BLOCKING 0x0 ;  /* 0x0000000000007b1d */ /* 0x000fec0000010000 */
[----:B------:R-:W2:Y:S02]  /*19c0*/  SYNCS.PHASECHK.TRANS64.TRYWAIT P0, [UR8+0xc000], RZ ;  /* 0x00c000ffff0075a7 */ /* 0x000ea40008001108 */
[----:B-12---:R-:W-:Y:S05]  /*19d0*/  @!P0 BRA `(.L_x_56) ;  /* 0x0000000c00f08947 */ /* 0x006fea0003800000 */
.L_x_70:
[----:B------:R-:W-:Y:S05]  /*19e0*/  BRA.U UP0, `(.L_x_57) ;  /* 0x0000000100747547 */ /* 0x000fea000b800000 */
[----:B------:R-:W-:Y:S02]  /*19f0*/  USHF.R.U32.HI UR6, URZ, 0x4, UR4 ;  /* 0x00000004ff067899 */ /* 0x000fe40008011604 */
[----:B------:R-:W-:Y:S02]  /*1a00*/  USHF.R.U32.HI UR10, URZ, 0x4, UR8 ;  /* 0x00000004ff0a7899 */ /* 0x000fe40008011608 */
[----:B------:R-:W-:Y:S02]  /*1a10*/  USGXT.U32 UR6, UR6, 0xe ;  /* 0x0000000e0606789a */ /* 0x000fe40008000000 */
[----:B------:R-:W-:Y:S02]  /*1a20*/  USGXT.U32 UR10, UR10, 0xe ;  /* 0x0000000e0a0a789a */ /* 0x000fe40008000000 */
[----:B------:R-:W-:Y:S02]  /*1a30*/  UIADD3 UR34, UP0, UPT, UR6, 0x2, URZ ;  /* 0x0000000206227890 */ /* 0x000fe4000ff1e0ff */
[----:B------:R-:W-:Y:S01]  /*1a40*/  UIADD3 UR32, UP1, UPT, UR10, 0x100, URZ ;  /* 0x000001000a207890 */ /* 0x000fe2000ff3e0ff */
[----:B------:R-:W-:Y:S01]  /*1a50*/  UMOV UR4, URZ ;  /* 0x000000ff00047c82 */ /* 0x000fe20008000000 */
[----:B------:R-:W-:Y:S01]  /*1a60*/  UMOV UR5, URZ ;  /* 0x000000ff00057c82 */ /* 0x000fe20008000000 */
[----:B------:R-:W-:-:S02]  /*1a70*/  UIADD3.X UR35, UPT, UPT, UR4, 0x40004040, URZ, UP0, !UPT ;  /* 0x4000404004237890 */ /* 0x000fc400087fe4ff */
[----:B------:R-:W-:Y:S02]  /*1a80*/  UIADD3.X UR33, UPT, UPT, UR5, 0x40004040, URZ, UP1, !UPT ;  /* 0x4000404005217890 */ /* 0x000fe40008ffe4ff */
[----:B------:R-:W-:Y:S02]  /*1a90*/  UIADD3.64 UR4, UPT, UPT, UR34, 0x2, URZ ;  /* 0x0000000222047897 */ /* 0x000fe4000fffe0ff */
[----:B------:R-:W-:Y:S02]  /*1aa0*/  UIADD3.64 UR16, UPT, UPT, UR32, 0x100, URZ ;  /* 0x0000010020107897 */ /* 0x000fe4000fffe0ff */
[----:B------:R-:W-:Y:S02]  /*1ab0*/  UIADD3.64 UR28, UPT, UPT, UR34, 0x4, URZ ;  /* 0x00000004221c7897 */ /* 0x000fe4000fffe0ff */
[----:B------:R-:W-:Y:S01]  /*1ac0*/  UIADD3.64 UR30, UPT, UPT, UR32, 0x200, URZ ;  /* 0x00000200201e7897 */ /* 0x000fe2000fffe0ff */
[----:B------:R-:W-:Y:S01]  /*1ad0*/  UMOV UR36, 0x0 ;  /* 0x0000000000247882 */ /* 0x000fe20000000000 */
[----:B------:R-:W-:Y:S01]  /*1ae0*/  UMOV UR37, 0x4210010 ;  /* 0x0421001000257882 */ /* 0x000fe20000000000 */
[----:B------:R-:W-:Y:S01]  /*1af0*/  UMOV UR7, 0x40004040 ;  /* 0x4000404000077882 */ /* 0x000fe20000000000 */
[----:B------:R-:W-:Y:S01]  /*1b00*/  UMOV UR11, 0x40004040 ;  /* 0x40004040000b7882 */ /* 0x000fe20000000000 */
[----:B------:R-:W-:Y:S01]  /*1b10*/  UMOV UR38, 0x0 ;  /* 0x0000000000267882 */ /* 0x000fe20000000000 */
[----:B------:R-:W-:Y:S01]  /*1b20*/  UMOV UR39, 0x4210010 ;  /* 0x0421001000277882 */ /* 0x000fe20000000000 */
[----:B------:R-:W-:Y:S01]  /*1b30*/  UMOV UR40, 0x0 ;  /* 0x0000000000287882 */ /* 0x000fe20000000000 */
[----:B------:R-:W-:Y:S01]  /*1b40*/  UMOV UR41, 0x4210010 ;  /* 0x0421001000297882 */ /* 0x000fe20000000000 */
[----:B------:R1:W-:Y:S01]  /*1b50*/  UTCQMMA gdesc[UR6], gdesc[UR10], tmem[UR23], tmem[UR36], idesc[UR37], !UPT ;  /* 0x00ff240a060075ea */ /* 0x0003e2000f800317 */
[----:B------:R-:W-:Y:S01]  /*1b60*/  UMOV UR42, 0x0 ;  /* 0x00000000002a7882 */ /* 0x000fe20000000000 */
[----:B------:R-:W-:Y:S01]  /*1b70*/  UMOV UR43, 0x4210010 ;  /* 0x04210010002b7882 */ /* 0x000fe20000000000 */
[----:B------:R1:W-:Y:S01]  /*1b80*/  UTCQMMA gdesc[UR34], gdesc[UR32], tmem[UR23], tmem[UR38], idesc[UR39], UPT ;  /* 0x00ff2620220075ea */ /* 0x0003e2000b800317 */
[----:B------:R1:W-:Y:S01]  /*1b90*/  UTCQMMA gdesc[UR4], gdesc[UR16], tmem[UR23], tmem[UR40], idesc[UR41], UPT ;  /* 0x00ff2810040075ea */ /* 0x0003e2000b800317 */
[----:B------:R1:W-:Y:S01]  /*1ba0*/  UTCQMMA gdesc[UR28], gdesc[UR30], tmem[UR23], tmem[UR42], idesc[UR43], UPT ;  /* 0x00ff2a1e1c0075ea */ /* 0x0003e2000b800317 */
[----:B------:R-:W-:Y:S01]  /*1bb0*/  NOP ;  /* 0x0000000000007918 */ /* 0x000fe20000000000 */
.L_x_57:
[----:B------:R-:W-:Y:S01]  /*1bc0*/  ELECT P0, URZ, PT ;  /* 0x0000000000ff782f */ /* 0x000fe20003800000 */
[----:B-1----:R-:W-:Y:S01]  /*1bd0*/  UMOV UR4, UR12 ;  /* 0x0000000c00047c82 */ /* 0x002fe20008000000 */
[----:B------:R-:W-:Y:S02]  /*1be0*/  UMOV UR5, URZ ;  /* 0x000000ff00057c82 */ /* 0x000fe40008000000 */
[----:B------:R-:W-:-:S13]  /*1bf0*/  ISETP.LT.U32.AND P0, PT, R68, 0x20, P0 ;  /* 0x000000204400780c */ /* 0x000fda0000701070 */
[----:B------:R-:W-:Y:S01]  /*1c00*/  VOTEU.ANY UP0, P0 ;  /* 0x0000000000ff7886 */ /* 0x000fe20000000100 */
[----:B------:R-:W-:Y:S01]  /*1c10*/  VOTEU.ANY UP1, P0 ;  /* 0x0000000000ff7886 */ /* 0x000fe20000020100 */
[----:B------:R-:W-:-:S03]  /*1c20*/  ISETP.GE.U32.AND P0, PT, R10, 0x81, PT ;  /* 0x000000810a00780c */ /* 0x000fc60003f06070 */
[----:B------:R-:W-:Y:S02]  /*1c30*/  @UP0 UMOV UR4, UR4 ;  /* 0x0000000400040c82 */ /* 0x000fe40008000000 */
[----:B------:R1:W-:Y:S01]  /*1c40*/  @UP1 UTCBAR [UR4], URZ ;  /* 0x000000ff040013e9 */ /* 0x0003e200080000ff */
[----:B------:R-:W-:Y:S06]  /*1c50*/  BAR.SYNC.DEFER_BLOCKING 0x0 ;  /* 0x0000000000007b1d */ /* 0x000fec0000010000 */
[----:B------:R-:W2:Y:S02]  /*1c60*/  SYNCS.PHASECHK.TRANS64.TRYWAIT P1, [UR8+0xc010], RZ ;  /* 0x00c010ffff0075a7 */ /* 0x000ea40008021108 */
[----:B-12---:R-:W-:Y:S05]  /*1c70*/  @!P1 BRA `(.L_x_58) ;  /* 0x0000000c00549947 */ /* 0x006fea0003800000 */
.L_x_71:
[----:B------:R-:W-:Y:S01]  /*1c80*/  UMOV UR4, URZ ;  /* 0x000000ff00047c82 */ /* 0x000fe20008000000 */
[----:B------:R-:W-:Y:S05]  /*1c90*/  @!P0 BRA `(.L_x_55) ;  /* 0x0000000400588947 */ /* 0x000fea0003800000 */
[----:B------:R-:W1:Y:S01]  /*1ca0*/  LDCU UR29, c[0x0][0x3a0] ;  /* 0x00007400ff1d77ac */ /* 0x000e620008000800 */
[----:B------:R-:W-:Y:S01]  /*1cb0*/  UMOV UR9, 0x1 ;  /* 0x0000000100097882 */ /* 0x000fe20000000000 */
[----:B------:R-:W-:-:S05]  /*1cc0*/  UMOV UR14, 0x80 ;  /* 0x00000080000e7882 */ /* 0x000fca0000000000 */
.L_x_62:
[----:B------:R-:W-:Y:S01]  /*1cd0*/  BAR.SYNC.DEFER_BLOCKING 0x0 ;  /* 0x0000000000007b1d */ /* 0x000fe20000010000 */
[----:B------:R-:W-:Y:S01]  /*1ce0*/  ULEA UR28, UR9, UR8, 0x3 ;  /* 0x00000008091c7291 */ /* 0x000fe2000f8e18ff */
[----:B------:R-:W-:Y:S01]  /*1cf0*/  @!P3 IMAD.MOV.U32 R2, RZ, RZ, 0x6000 ;  /* 0x00006000ff02b424 */ /* 0x000fe200078e00ff */
[----:B------:R-:W-:Y:S01]  /*1d00*/  ELECT P1, URZ, PT ;  /* 0x0000000000ff782f */ /* 0x000fe20003820000 */
[----:B------:R-:W-:-:S03]  /*1d10*/  ULEA UR12, UR9, UR8, 0xd ;  /* 0x00000008090c7291 */ /* 0x000fc6000f8e68ff */
[----:B------:R-:W-:Y:S02]  /*1d20*/  ISETP.LT.U32.AND P1, PT, R68, 0x20, P1 ;  /* 0x000000204400780c */ /* 0x000fe40000f21070 */
[----:B------:R-:W-:Y:S01]  /*1d30*/  ELECT P0, URZ, PT ;  /* 0x0000000000ff782f */ /* 0x000fe20003800000 */
[----:B------:R-:W-:-:S03]  /*1d40*/  UIADD3 UR12, UPT, UPT, UR12, 0x8000, URZ ;  /* 0x000080000c0c7890 */ /* 0x000fc6000fffe0ff */
[----:B------:R-:W-:Y:S01]  /*1d50*/  ISETP.LT.U32.AND P0, PT, R68, 0x20, P0 ;  /* 0x000000204400780c */ /* 0x000fe20000701070 */
[----:B------:R-:W-:Y:S01]  /*1d60*/  ULEA UR16, UR9, UR8, 0xe ;  /* 0x0000000809107291 */ /* 0x000fe2000f8e70ff */
[----:B------:R-:W-:Y:S01]  /*1d70*/  UMOV UR19, UR14 ;  /* 0x0000000e00137c82 */ /* 0x000fe20008000000 */
[----:B------:R-:W-:-:S04]  /*1d80*/  USHF.L.U32 UR5, UR4, 0x1f, URZ ;  /* 0x0000001f04057899 */ /* 0x000fc800080006ff */
[----:B------:R-:W-:Y:S01]  /*1d90*/  VOTEU.ANY UP0, P1 ;  /* 0x0000000000ff7886 */ /* 0x000fe20000800100 */
[----:B------:R2:W-:Y:S04]  /*1da0*/  @!P3 SYNCS.ARRIVE.TRANS64 RZ, [UR28+0xc000], R2 ;  /* 0x00c00002ffffb9a7 */ /* 0x0005e8000800001c */
[----:B------:R-:W-:Y:S01]  /*1db0*/  @UP0 UIADD3 UR13, UPT, UPT, UR28, 0xc000, URZ ;  /* 0x0000c0001c0d0890 */ /* 0x000fe2000fffe0ff */
[----:B------:R-:W-:Y:S01]  /*1dc0*/  VOTEU.ANY UP0, P1 ;  /* 0x0000000000ff7886 */ /* 0x000fe20000800100 */
[----:B------:R-:W-:Y:S01]  /*1dd0*/  BAR.SYNC.DEFER_BLOCKING 0x0 ;  /* 0x0000000000007b1d */ /* 0x000fe20000010000 */
[----:B--2---:R-:W-:-:S05]  /*1de0*/  IMAD.U32 R2, RZ, RZ, UR5 ;  /* 0x00000005ff027e24 */ /* 0x004fca000f8e00ff */
[----:B------:R-:W-:-:S05]  /*1df0*/  VOTEU.ANY UP1, P0 ;  /* 0x0000000000ff7886 */ /* 0x000fca0000020100 */
[----:B------:R-:W-:Y:S01]  /*1e00*/  @UP1 UIADD3 UR17, UPT, UPT, UR28, 0xc000, URZ ;  /* 0x0000c0001c111890 */ /* 0x000fe2000fffe0ff */
[----:B------:R-:W-:Y:S01]  /*1e10*/  VOTEU.ANY UP1, P0 ;  /* 0x0000000000ff7886 */ /* 0x000fe20000020100 */
[----:B------:R2:W-:Y:S01]  /*1e20*/  @UP0 UTMALDG.2D [UR12], [UR24] ;  /* 0x0000000c180005b4 */ /* 0x0005e20008008000 */
[----:B------:R-:W-:Y:S01]  /*1e30*/  UISETP.NE.U32.AND UP0, UPT, UR22, URZ, UPT ;  /* 0x000000ff1600728c */ /* 0x000fe2000bf05070 */
[----:B------:R4:W-:Y:S06]  /*1e40*/  MEMBAR.ALL.CTA ;  /* 0x0000000000007992 */ /* 0x0009ec0000008000 */
[----:B----4-:R-:W4:Y:S02]  /*1e50*/  FENCE.VIEW.ASYNC.S ;  /* 0x00000000000073c6 */ /* 0x010f240000000000 */
[----:B----4-:R-:W-:Y:S06]  /*1e60*/  BAR.SYNC.DEFER_BLOCKING 0x0 ;  /* 0x0000000000007b1d */ /* 0x010fec0000010000 */
[----:B------:R2:W-:Y:S02]  /*1e70*/  @UP1 UTMALDG.2D [UR16], [UR26] ;  /* 0x000000101a0015b4 */ /* 0x0005e40008008000 */
[----:B------:R-:W-:Y:S06]  /*1e80*/  BAR.SYNC.DEFER_BLOCKING 0x0 ;  /* 0x0000000000007b1d */ /* 0x000fec0000010000 */
[----:B------:R-:W4:Y:S02]  /*1e90*/  SYNCS.PHASECHK.TRANS64.TRYWAIT P0, [UR28+0xc000], R2 ;  /* 0x00c00002ff0075a7 */ /* 0x000f24000800111c */
[----:B--2-4-:R-:W-:Y:S05]  /*1ea0*/  @!P0 BRA `(.L_x_59) ;  /* 0x0000000800d48947 */ /* 0x014fea0003800000 */
.L_x_72:
        /* <DEDUP_REMOVED lines=11> */
[----:B------:R-:W-:Y:S02]  /*1f60*/  UIADD3 UR6, UP0, UPT, UR16, 0x2, URZ ;  /* 0x0000000210067890 */ /* 0x000fe4000ff1e0ff */
[----:B------:R-:W-:Y:S02]  /*1f70*/  UIADD3 UR32, UP1, UPT, UR30, 0x100, URZ ;  /* 0x000001001e207890 */ /* 0x000fe4000ff3e0ff */
[----:B------:R-:W-:Y:S02]  /*1f80*/  UIADD3 UR34, UP2, UPT, UR16, 0x4, URZ ;  /* 0x0000000410227890 */ /* 0x000fe4000ff5e0ff */
[----:B------:R-:W-:Y:S02]  /*1f90*/  UIADD3 UR36, UP3, UPT, UR30, 0x200, URZ ;  /* 0x000002001e247890 */ /* 0x000fe4000ff7e0ff */
[----:B------:R-:W-:-:S02]  /*1fa0*/  UIADD3.X UR7, UPT, UPT, UR17, URZ, URZ, UP0, !UPT ;  /* 0x000000ff11077290 */ /* 0x000fc400087fe4ff */
[----:B------:R-:W-:Y:S02]  /*1fb0*/  UIADD3.X UR33, UPT, UPT, UR31, URZ, URZ, UP1, !UPT ;  /* 0x000000ff1f217290 */ /* 0x000fe40008ffe4ff */
[----:B------:R-:W-:Y:S02]  /*1fc0*/  UIADD3.X UR35, UPT, UPT, UR17, URZ, URZ, UP2, !UPT ;  /* 0x000000ff11237290 */ /* 0x000fe400097fe4ff */
[----:B------:R-:W-:Y:S01]  /*1fd0*/  UIADD3.X UR37, UPT, UPT, UR31, URZ, URZ, UP3, !UPT ;  /* 0x000000ff1f257290 */ /* 0x000fe20009ffe4ff */
        /* <DEDUP_REMOVED lines=8> */
[----:B------:R2:W-:Y:S01]  /*2060*/  UTCQMMA gdesc[UR10], gdesc[UR12], tmem[UR23], tmem[UR38], idesc[UR39], UPT ;  /* 0x00ff260c0a0075ea */ /* 0x0005e2000b800317 */
[----:B------:R-:W-:Y:S01]  /*2070*/  UMOV UR44, 0x0 ;  /* 0x00000000002c7882 */ /* 0x000fe20000000000 */
[----:B------:R-:W-:Y:S01]  /*2080*/  UMOV UR45, 0x4210010 ;  /* 0x04210010002d7882 */ /* 0x000fe20000000000 */
[----:B------:R2:W-:Y:S01]  /*2090*/  UTCQMMA gdesc[UR16], gdesc[UR30], tmem[UR23], tmem[UR40], idesc[UR41], UPT ;  /* 0x00ff281e100075ea */ /* 0x0005e2000b800317 */
[----:B------:R2:W-:Y:S01]  /*20a0*/  UTCQMMA gdesc[UR6], gdesc[UR32], tmem[UR23], tmem[UR42], idesc[UR43], UPT ;  /* 0x00ff2a20060075ea */ /* 0x0005e2000b800317 */
[----:B------:R2:W-:Y:S01]  /*20b0*/  UTCQMMA gdesc[UR34], gdesc[UR36], tmem[UR23], tmem[UR44], idesc[UR45], UPT ;  /* 0x00ff2c24220075ea */ /* 0x0005e2000b800317 */
[----:B------:R-:W-:Y:S01]  /*20c0*/  NOP ;  /* 0x0000000000007918 */ /* 0x000fe20000000000 */
.L_x_60:
[----:B------:R-:W-:Y:S01]  /*20d0*/  ELECT P0, URZ, PT ;  /* 0x0000000000ff782f */ /* 0x000fe20003800000 */
[----:B--2---:R-:W-:-:S03]  /*20e0*/  UIADD3 UR6, UPT, UPT, UR28, 0xc010, URZ ;  /* 0x0000c0101c067890 */ /* 0x004fc6000fffe0ff */
[----:B------:R-:W-:Y:S01]  /*20f0*/  ISETP.LT.U32.AND P0, PT, R68, 0x20, P0 ;  /* 0x000000204400780c */ /* 0x000fe20000701070 */
[----:B------:R-:W-:-:S12]  /*2100*/  UMOV UR7, URZ ;  /* 0x000000ff00077c82 */ /* 0x000fd80008000000 */
[----:B------:R-:W-:Y:S01]  /*2110*/  VOTEU.ANY UP0, P0 ;  /* 0x0000000000ff7886 */ /* 0x000fe20000000100 */
[----:B------:R-:W-:-:S04]  /*2120*/  VOTEU.ANY UP1, P0 ;  /* 0x0000000000ff7886 */ /* 0x000fc80000020100 */
[----:B------:R-:W-:Y:S02]  /*2130*/  @UP0 UMOV UR6, UR6 ;  /* 0x0000000600060c82 */ /* 0x000fe40008000000 */
[----:B------:R2:W-:Y:S01]  /*2140*/  @UP1 UTCBAR [UR6], URZ ;  /* 0x000000ff060013e9 */ /* 0x0005e200080000ff */
[----:B------:R-:W-:Y:S06]  /*2150*/  BAR.SYNC.DEFER_BLOCKING 0x0 ;  /* 0x0000000000007b1d */ /* 0x000fec0000010000 */
[----:B------:R-:W4:Y:S02]  /*2160*/  SYNCS.PHASECHK.TRANS64.TRYWAIT P0, [UR28+0xc010], R2 ;  /* 0x00c01002ff0075a7 */ /* 0x000f24000800111c */
[----:B--2-4-:R-:W-:Y:S05]  /*2170*/  @!P0 BRA `(.L_x_61) ;  /* 0x00000008002c8947 */ /* 0x014fea0003800000 */
.L_x_73:
[----:B------:R-:W-:Y:S02]  /*2180*/  UIADD3 UR9, UPT, UPT, UR9, 0x1, URZ ;  /* 0x0000000109097890 */ /* 0x000fe4000fffe0ff */
[----:B------:R-:W-:Y:S02]  /*2190*/  UIADD3 UR14, UPT, UPT, UR14, 0x80, URZ ;  /* 0x000000800e0e7890 */ /* 0x000fe4000fffe0ff */
[----:B------:R-:W-:-:S04]  /*21a0*/  UISETP.NE.U32.AND UP0, UPT, UR9, 0x2, UPT ;  /* 0x000000020900788c */ /* 0x000fc8000bf05070 */
[----:B------:R-:W-:Y:S02]  /*21b0*/  USEL UR5, URZ, 0x1, UP0 ;  /* 0x00000001ff057887 */ /* 0x000fe40008000000 */
[----:B------:R-:W-:Y:S02]  /*21c0*/  USEL UR9, UR9, URZ, UP0 ;  /* 0x000000ff09097287 */ /* 0x000fe40008000000 */
[----:B-1----:R-:W-:Y:S02]  /*21d0*/  UISETP.GE.AND UP0, UPT, UR14, UR29, UPT ;  /* 0x0000001d0e00728c */ /* 0x002fe4000bf06270 */
[----:B------:R-:W-:-:S07]  /*21e0*/  ULOP3.LUT UR4, UR4, UR5, URZ, 0x3c, !UPT ;  /* 0x0000000504047292 */ /* 0x000fce000f8e3cff */
[----:B------:R-:W-:Y:S05]  /*21f0*/  BRA.U !UP0, `(.L_x_62) ;  /* 0xfffffff908b47547 */ /* 0x000fea000b83ffff */
.L_x_55:
[----:B----45:R-:W-:Y:S01]  /*2200*/  BAR.SYNC.DEFER_BLOCKING 0x0 ;  /* 0x0000000000007b1d */ /* 0x030fe20000010000 */
[----:B------:R-:W-:-:S05]  /*2210*/  IMAD.SHL.U32 R2, R0, 0x40, RZ ;  /* 0x0000004000027824 */ /* 0x000fca00078e00ff */
[----:B------:R-:W-:Y:S04]  /*2220*/  BSSY.RECONVERGENT B3, `(.L_x_63) ;  /* 0x0000004000037945 */ /* 0x000fe80003800200 */
[----:B------:R-:W-:Y:S05]  /*2230*/  @P3 BRA `(.L_x_64) ;  /* 0x0000000000083947 */ /* 0x000fea0003800000 */
[----:B------:R-:W1:Y:S02]  /*2240*/  SYNCS.CCTL.IV [UR8+0xc000] ;  /* 0x00c00000ff0079b1 */ /* 0x000e640008000008 */
[----:B-1----:R-:W1:Y:S02]  /*2250*/  SYNCS.CCTL.IV [UR8+0xc010] ;  /* 0x00c01000ff0079b1 */ /* 0x002e640008000008 */
.L_x_64:
[----:B------:R-:W-:Y:S05]  /*2260*/  BSYNC.RECONVERGENT B3 ;  /* 0x0000000000037941 */ /* 0x000fea0003800200 */
.L_x_63:
[----:B-1----:R-:W-:Y:S06]  /*2270*/  BAR.SYNC.DEFER_BLOCKING 0x0 ;  /* 0x0000000000007b1d */ /* 0x002fec0000010000 */
[----:B------:R-:W-:Y:S04]  /*2280*/  BSSY.RECONVERGENT B3, `(.L_x_65) ;  /* 0x0000004000037945 */ /* 0x000fe80003800200 */
[----:B------:R-:W-:Y:S05]  /*2290*/  @P3 BRA `(.L_x_66) ;  /* 0x0000000000083947 */ /* 0x000fea0003800000 */
[----:B------:R-:W1:Y:S02]  /*22a0*/  SYNCS.CCTL.IV [UR8+0xc008] ;  /* 0x00c00800ff0079b1 */ /* 0x000e640008000008 */
[----:B-1----:R-:W1:Y:S02]  /*22b0*/  SYNCS.CCTL.IV [UR8+0xc018] ;  /* 0x00c01800ff0079b1 */ /* 0x002e640008000008 */
.L_x_66:
[----:B------:R-:W-:Y:S05]  /*22c0*/  BSYNC.RECONVERGENT B3 ;  /* 0x0000000000037941 */ /* 0x000fea0003800200 */
.L_x_65:
[----:B------:R-:W-:Y:S01]  /*22d0*/  USHF.L.U32 UR22, UR22, 0x15, URZ ;  /* 0x0000001516167899 */ /* 0x000fe200080006ff */
[----:B------:R-:W-:Y:S01]  /*22e0*/  IMAD.SHL.U32 R3, R0, 0x10, RZ ;  /* 0x0000001000037824 */ /* 0x000fe200078e00ff */
[----:B------:R-:W-:Y:S01]  /*22f0*/  LOP3.LUT R2, R2, 0x1800, RZ, 0xc0, !PT ;  /* 0x0000180002027812 */ /* 0x000fe200078ec0ff */
[C---:B---3--:R-:W-:Y:S01]  /*2300*/  IMAD.SHL.U32 R4, R0.reuse, 0x4, RZ ;  /* 0x0000000400047824 */ /* 0x048fe200078e00ff */
[----:B------:R-:W-:Y:S01]  /*2310*/  ULOP3.LUT UR22, UR22, 0x600000, URZ, 0xc0, !UPT ;  /* 0x0060000016167892 */ /* 0x000fe2000f8ec0ff */
[----:B------:R-:W-:Y:S01]  /*2320*/  IMAD.SHL.U32 R0, R0, 0x80, RZ ;  /* 0x0000008000007824 */ /* 0x000fe200078e00ff */
[----:B------:R-:W-:Y:S02]  /*2330*/  LOP3.LUT R3, R2, 0x70, R3, 0xf8, !PT ;  /* 0x0000007002037812 */ /* 0x000fe400078ef803 */
[----:B------:R-:W-:Y:S01]  /*2340*/  ELECT P0, URZ, PT ;  /* 0x0000000000ff782f */ /* 0x000fe20003800000 */
[----:B------:R-:W-:Y:S01]  /*2350*/  UIADD3 UR22, UPT, UPT, UR23, UR22, URZ ;  /* 0x0000001617167290 */ /* 0x000fe2000fffe0ff */
[----:B------:R-:W-:Y:S01]  /*2360*/  LOP3.LUT R3, R3, 0x40, R4, 0x78, !PT ;  /* 0x0000004003037812 */ /* 0x000fe200078e7804 */
[----:B------:R-:W-:Y:S01]  /*2370*/  UMOV UR9, UR18 ;  /* 0x0000001200097c82 */ /* 0x000fe20008000000 */
[----:B------:R-:W-:Y:S01]  /*2380*/  ISETP.LT.U32.AND P0, PT, R68, 0x20, P0 ;  /* 0x000000204400780c */ /* 0x000fe20000701070 */
[----:B------:R-:W-:Y:S01]  /*2390*/  UMOV UR10, UR15 ;  /* 0x0000000f000a7c82 */ /* 0x000fe20008000000 */
[----:B------:R-:W-:-:S04]  /*23a0*/  LOP3.LUT R0, R3, 0x780, R0, 0xf8, !PT ;  /* 0x0000078003007812 */ /* 0x000fc800078ef800 */
[----:B------:R-:W-:Y:S01]  /*23b0*/  LDTM.16dp32bit_t0_t15.x64 R4, tmem[UR22] ;  /* 0x00000016000479ee */ /* 0x000fe20008b00000 */
[----:B------:R-:W2:Y:S01]  /*23c0*/  LDTM.16dp32bit_t16_t31.x64 R4, tmem[UR22+0x40] ;  /* 0x00004016000479ee */ /* 0x000ea20008b20000 */
[C---:B------:R-:W-:Y:S01]  /*23d0*/  LOP3.LUT R2, R0.reuse, 0x10, RZ, 0x3c, !PT ;  /* 0x0000001000027812 */ /* 0x040fe200078e3cff */
[----:B------:R-:W-:Y:S01]  /*23e0*/  NOP ;  /* 0x0000000000007918 */ /* 0x000fe20000000000 */
[----:B------:R-:W-:-:S03]  /*23f0*/  LOP3.LUT R3, R0, 0x20, RZ, 0x3c, !PT ;  /* 0x0000002000037812 */ /* 0x000fc600078e3cff */
[----:B--2---:R-:W-:Y:S01]  /*2400*/  VOTEU.ANY UP1, P0 ;  /* 0x0000000000ff7886 */ /* 0x004fe20000020100 */
[----:B------:R-:W-:Y:S01]  /*2410*/  VOTEU.ANY UP0, P0 ;  /* 0x0000000000ff7886 */ /* 0x000fe20000000100 */
[----:B------:R-:W-:Y:S02]  /*2420*/  F2FP.SATFINITE.E4M3.F32.PACK_AB_MERGE_C R6, R7, R6, RZ ;  /* 0x000000060706723e */ /* 0x000fe400048070ff */
[----:B------:R-:W-:Y:S02]  /*2430*/  F2FP.SATFINITE.E4M3.F32.PACK_AB_MERGE_C R10, R11, R10, RZ ;  /* 0x0000000a0b0a723e */ /* 0x000fe400048070ff */
[----:B------:R-:W-:Y:S02]  /*2440*/  F2FP.SATFINITE.E4M3.F32.PACK_AB_MERGE_C R14, R15, R14, RZ ;  /* 0x0000000e0f0e723e */ /* 0x000fe400048070ff */
[----:B------:R-:W-:Y:S02]  /*2450*/  F2FP.SATFINITE.E4M3.F32.PACK_AB_MERGE_C R7, R19, R18, RZ ;  /* 0x000000121307723e */ /* 0x000fe400048070ff */
[----:B------:R-:W-:-:S02]  /*2460*/  F2FP.SATFINITE.E4M3.F32.PACK_AB_MERGE_C R22, R23, R22, RZ ;  /* 0x000000161716723e */ /* 0x000fc400048070ff */
[----:B------:R-:W-:Y:S02]  /*2470*/  F2FP.SATFINITE.E4M3.F32.PACK_AB_MERGE_C R26, R27, R26, RZ ;  /* 0x0000001a1b1a723e */ /* 0x000fe400048070ff */
        /* <DEDUP_REMOVED lines=10> */
[----:B------:R-:W-:-:S02]  /*2520*/  F2FP.SATFINITE.E4M3.F32.PACK_AB_MERGE_C R4, R5, R4, R6 ;  /* 0x000000040504723e */ /* 0x000fc40004807006 */
[----:B------:R-:W-:Y:S02]  /*2530*/  F2FP.SATFINITE.E4M3.F32.PACK_AB_MERGE_C R5, R9, R8, R10 ;  /* 0x000000080905723e */ /* 0x000fe4000480700a */
[----:B------:R-:W-:Y:S02]  /*2540*/  F2FP.SATFINITE.E4M3.F32.PACK_AB_MERGE_C R6, R13, R12, R14 ;  /* 0x0000000c0d06723e */ /* 0x000fe4000480700e */
[----:B------:R-:W-:Y:S02]  /*2550*/  F2FP.SATFINITE.E4M3.F32.PACK_AB_MERGE_C R7, R17, R16, R7 ;  /* 0x000000101107723e */ /* 0x000fe40004807007 */
[----:B------:R-:W-:Y:S02]  /*2560*/  F2FP.SATFINITE.E4M3.F32.PACK_AB_MERGE_C R20, R21, R20, R22 ;  /* 0x000000141514723e */ /* 0x000fe40004807016 */
[----:B------:R-:W-:Y:S01]  /*2570*/  F2FP.SATFINITE.E4M3.F32.PACK_AB_MERGE_C R21, R25, R24, R26 ;  /* 0x000000181915723e */ /* 0x000fe2000480701a */
[----:B-1----:R1:W-:Y:S01]  /*2580*/  STS.128 [R0+UR8], R4 ;  /* 0x0000000400007988 */ /* 0x0023e20008000c08 */
[----:B------:R-:W-:-:S02]  /*2590*/  F2FP.SATFINITE.E4M3.F32.PACK_AB_MERGE_C R22, R29, R28, R30 ;  /* 0x0000001c1d16723e */ /* 0x000fc4000480701e */
[----:B------:R-:W-:Y:S02]  /*25a0*/  F2FP.SATFINITE.E4M3.F32.PACK_AB_MERGE_C R23, R33, R32, R23 ;  /* 0x000000202117723e */ /* 0x000fe40004807017 */
[----:B------:R-:W-:Y:S02]  /*25b0*/  F2FP.SATFINITE.E4M3.F32.PACK_AB_MERGE_C R36, R37, R36, R38 ;  /* 0x000000242524723e */ /* 0x000fe40004807026 */
[----:B------:R-:W-:Y:S01]  /*25c0*/  F2FP.SATFINITE.E4M3.F32.PACK_AB_MERGE_C R37, R41, R40, R42 ;  /* 0x000000282925723e */ /* 0x000fe2000480702a */
[----:B------:R1:W-:Y:S01]  /*25d0*/  STS.128 [R2+UR8], R20 ;  /* 0x0000001402007988 */ /* 0x0003e20008000c08 */
[----:B------:R-:W-:Y:S02]  /*25e0*/  F2FP.SATFINITE.E4M3.F32.PACK_AB_MERGE_C R38, R45, R44, R46 ;  /* 0x0000002c2d26723e */ /* 0x000fe4000480702e */
[----:B------:R-:W-:Y:S02]  /*25f0*/  F2FP.SATFINITE.E4M3.F32.PACK_AB_MERGE_C R39, R49, R48, R50 ;  /* 0x000000303127723e */ /* 0x000fe40004807032 */
[----:B------:R-:W-:-:S02]  /*2600*/  F2FP.SATFINITE.E4M3.F32.PACK_AB_MERGE_C R52, R53, R52, R54 ;  /* 0x000000343534723e */ /* 0x000fc40004807036 */
[----:B------:R-:W-:Y:S01]  /*2610*/  F2FP.SATFINITE.E4M3.F32.PACK_AB_MERGE_C R53, R57, R56, R58 ;  /* 0x000000383935723e */ /* 0x000fe2000480703a */
[----:B------:R1:W-:Y:S01]  /*2620*/  STS.128 [R3+UR8], R36 ;  /* 0x0000002403007988 */ /* 0x0003e20008000c08 */
[----:B------:R-:W-:Y:S02]  /*2630*/  F2FP.SATFINITE.E4M3.F32.PACK_AB_MERGE_C R54, R61, R60, R62 ;  /* 0x0000003c3d36723e */ /* 0x000fe4000480703e */
[----:B------:R-:W-:Y:S02]  /*2640*/  F2FP.SATFINITE.E4M3.F32.PACK_AB_MERGE_C R55, R65, R64, R66 ;  /* 0x000000404137723e */ /* 0x000fe40004807042 */
[----:B------:R-:W-:-:S05]  /*2650*/  LOP3.LUT R8, R0, 0x30, RZ, 0x3c, !PT ;  /* 0x0000003000087812 */ /* 0x000fca00078e3cff */
[----:B------:R1:W-:Y:S01]  /*2660*/  STS.128 [R8+UR8], R52 ;  /* 0x0000003408007988 */ /* 0x0003e20008000c08 */
[----:B------:R2:W-:Y:S06]  /*2670*/  MEMBAR.ALL.CTA ;  /* 0x0000000000007992 */ /* 0x0005ec0000008000 */
[----:B--2---:R-:W2:Y:S02]  /*2680*/  FENCE.VIEW.ASYNC.S ;  /* 0x00000000000073c6 */ /* 0x004ea40000000000 */
[----:B--2---:R-:W-:Y:S06]  /*2690*/  BAR.SYNC.DEFER_BLOCKING 0x0 ;  /* 0x0000000000007b1d */ /* 0x004fec0000010000 */
[----:B------:R1:W-:Y:S01]  /*26a0*/  @UP1 UTMASTG.2D [UR8], [UR20] ;  /* 0x00000008140013b5 */ /* 0x0003e20008008000 */
[----:B------:R0:W-:Y:S01]  /*26b0*/  UTMACMDFLUSH ;  /* 0x00000000000079b7 */ /* 0x0001e20000000000 */
[----:B------:R-:W-:-:S04]  /*26c0*/  DEPBAR.LE SB0, 0x0 ;  /* 0x000080000000791a */ /* 0x000fc80000000000 */
[----:B------:R-:W-:Y:S08]  /*26d0*/  BAR.SYNC.DEFER_BLOCKING 0x0 ;  /* 0x0000000000007b1d */ /* 0x000ff00000010000 */
[----:B------:R-:W-:Y:S06]  /*26e0*/  BAR.SYNC.DEFER_BLOCKING 0x0 ;  /* 0x0000000000007b1d */ /* 0x000fec0000010000 */
[----:B-1----:R-:W-:Y:S05]  /*26f0*/  @P2 BRA `(.L_x_67) ;  /* 0x0000000000a02947 */ /* 0x002fea0003800000 */
[----:B------:R-:W1:Y:S01]  /*2700*/  S2UR UR5, SR_CgaCtaId ;  /* 0x00000000000579c3 */ /* 0x000e620000008800 */
[----:B------:R-:W-:Y:S01]  /*2710*/  NOP ;  /* 0x0000000000007918 */ /* 0x000fe20000000000 */
[----:B------:R-:W-:Y:S01]  /*2720*/  UMOV UR4, 0x50 ;  /* 0x0000005000047882 */ /* 0x000fe20000000000 */
[----:B------:R-:W-:Y:S02]  /*2730*/  IMAD.U32 R0, RZ, RZ, UR23 ;  /* 0x00000017ff007e24 */ /* 0x000fe4000f8e00ff */
[----:B------:R-:W-:Y:S02]  /*2740*/  IMAD.MOV.U32 R3, RZ, RZ, 0xf ;  /* 0x0000000fff037424 */ /* 0x000fe400078e00ff */
[----:B------:R-:W-:Y:S01]  /*2750*/  IMAD.MOV.U32 R7, RZ, RZ, 0x1 ;  /* 0x00000001ff077424 */ /* 0x000fe200078e00ff */
[----:B------:R-:W-:-:S04]  /*2760*/  LOP3.LUT R0, R0, 0xffff, RZ, 0xc0, !PT ;  /* 0x0000ffff00007812 */ /* 0x000fc800078ec0ff */
[----:B------:R-:W-:-:S05]  /*2770*/  SHF.R.U32.HI R0, RZ, 0x5, R0 ;  /* 0x00000005ff007819 */ /* 0x000fca0000011600 */
[----:B------:R-:W-:Y:S01]  /*2780*/  VIADD R2, R0, 0x10 ;  /* 0x0000001000027836 */ /* 0x000fe20000000000 */
[----:B------:R-:W-:Y:S01]  /*2790*/  SHF.L.U32 R0, R3, R0, RZ ;  /* 0x0000000003007219 */ /* 0x000fe200000006ff */
[----:B-1----:R-:W-:-:S03]  /*27a0*/  ULEA UR6, UR5, UR4, 0x18 ;  /* 0x0000000405067291 */ /* 0x002fc6000f8ec0ff */
[----:B------:R-:W-:-:S04]  /*27b0*/  SHF.L.U32 R3, R7, R2, RZ ;  /* 0x0000000207037219 */ /* 0x000fc800000006ff */
[----:B------:R-:W-:Y:S02]  /*27c0*/  LOP3.LUT R0, R3, R0, RZ, 0xfc, !PT ;  /* 0x0000000003007212 */ /* 0x000fe400078efcff */
[----:B------:R-:W1:Y:S02]  /*27d0*/  LDS R5, [UR6] ;  /* 0x00000006ff057984 */ /* 0x000e640008000800 */
[C---:B------:R-:W-:Y:S02]  /*27e0*/  LOP3.LUT R2, R0.reuse, 0xffff, RZ, 0xc0, !PT ;  /* 0x0000ffff00027812 */ /* 0x040fe400078ec0ff */
[----:B-1----:R-:W-:-:S04]  /*27f0*/  LOP3.LUT R3, R0, 0xffff, R5, 0x80, !PT ;  /* 0x0000ffff00037812 */ /* 0x002fc800078e8005 */
[----:B------:R-:W-:-:S13]  /*2800*/  ISETP.NE.AND P0, PT, R3, R2, PT ;  /* 0x000000020300720c */ /* 0x000fda0003f05270 */
[----:B------:R-:W-:Y:S05]  /*2810*/  @P0 BRA `(.L_x_68) ;  /* 0x0000000000500947 */ /* 0x000fea0003800000 */
[----:B------:R-:W-:Y:S02]  /*2820*/  SHF.R.U32.HI R5, RZ, 0x10, R5 ;  /* 0x00000010ff057819 */ /* 0x000fe40000011605 */
[----:B------:R-:W-:-:S04]  /*2830*/  SHF.R.U32.HI R2, RZ, 0x10, R0 ;  /* 0x00000010ff027819 */ /* 0x000fc80000011600 */
[----:B------:R-:W-:-:S04]  /*2840*/  LOP3.LUT R5, R5, R2, RZ, 0xc0, !PT ;  /* 0x0000000205057212 */ /* 0x000fc800078ec0ff */
[----:B------:R-:W-:-:S13]  /*2850*/  ISETP.NE.AND P0, PT, R5, R2, PT ;  /* 0x000000020500720c */ /* 0x000fda0003f05270 */
[----:B------:R-:W-:Y:S05]  /*2860*/  @P0 BRA `(.L_x_69) ;  /* 0x0000000000300947 */ /* 0x000fea0003800000 */
[----:B------:R-:W-:Y:S01]  /*2870*/  R2UR UR4, R0 ;  /* 0x00000000000472ca */ /* 0x000fe200000e0000 */
[----:B------:R-:W-:Y:S01]  /*2880*/  VOTEU.ANY UR5, UPT, PT ;  /* 0x0000000000057886 */ /* 0x000fe200038e0100 */
[----:B------:R-:W1:Y:S01]  /*2890*/  S2R R0, SR_LANEID ;  /* 0x0000000000007919 */ /* 0x000e620000000000 */
[----:B------:R-:W-:-:S10]  /*28a0*/  UFLO.U32 UR5, UR5 ;  /* 0x00000005000572bd */ /* 0x000fd400080e0000 */
[----:B------:R-:W-:-:S06]  /*28b0*/  ULOP3.LUT UR4, URZ, UR4, URZ, 0x33, !UPT ;  /* 0x00000004ff047292 */ /* 0x000fcc000f8e33ff */
[----:B------:R-:W-:-:S04]  /*28c0*/  IMAD.U32 R2, RZ, RZ, UR4 ;  /* 0x00000004ff027e24 */ /* 0x000fc8000f8e00ff */
[----:B------:R-:W2:Y:S02]  /*28d0*/  REDUX UR7, R2 ;  /* 0x00000000020773c4 */ /* 0x000ea40000000000 */
[----:B------:R3:W-:Y:S01]  /*28e0*/  UTCATOMSWS.AND URZ, UR4 ;  /* 0x0000000400ff79e3 */ /* 0x0007e20008000000 */
[----:B-1----:R-:W-:Y:S01]  /*28f0*/  ISETP.EQ.U32.AND P0, PT, R0, UR5, PT ;  /* 0x0000000500007c0c */ /* 0x002fe2000bf02070 */
[----:B--2---:R-:W-:-:S12]  /*2900*/  IMAD.U32 R0, RZ, RZ, UR7 ;  /* 0x00000007ff007e24 */ /* 0x004fd8000f8e00ff */
[----:B------:R3:W-:Y:S01]  /*2910*/  @P0 ATOMS.AND RZ, [UR6], R0 ;  /* 0x00000000ffff098c */ /* 0x0007e2000a800006 */
[----:B------:R-:W-:Y:S05]  /*2920*/  BRA `(.L_x_67) ;  /* 0x0000000000147947 */ /* 0x000fea0003800000 */
.L_x_69:
[----:B------:R-:W-:-:S07]  /*2930*/  MOV R2, 0x2950 ;  /* 0x0000295000027802 */ /* 0x000fce0000000f00 */
[----:B------:R-:W-:Y:S05]  /*2940*/  CALL.REL.NOINC `($__internal_0_$__cuda_sm10x_tcgen05_guardrail_trap_col_being_dealloced_not_returned_by_alloc) ;  /* 0x0000000000447944 */ /* 0x000fea0003c00000 */
[----:B------:R-:W-:Y:S05]  /*2950*/  BRA `(.L_x_67) ;  /* 0x0000000000087947 */ /* 0x000fea0003800000 */
.L_x_68:
[----:B------:R-:W-:-:S07]  /*2960*/  MOV R2, 0x2980 ;  /* 0x0000298000027802 */ /* 0x000fce0000000f00 */
[----:B------:R-:W-:Y:S05]  /*2970*/  CALL.REL.NOINC `($__internal_2_$__cuda_sm10x_tcgen05_guardrail_trap_unallocated_columns_being_dealloced) ;  /* 0x0000000000507944 */ /* 0x000fea0003c00000 */
.L_x_67:
[----:B------:R-:W-:Y:S01]  /*2980*/  NOP ;  /* 0x0000000000007918 */ /* 0x000fe20000000000 */
[----:B---3--:R-:W-:Y:S05]  /*2990*/  EXIT ;  /* 0x000000000000794d */ /* 0x008fea0003800000 */
.L_x_56:
[----:B------:R-:W1:Y:S02]  /*29a0*/  SYNCS.PHASECHK.TRANS64.TRYWAIT P0, [UR8+0xc000], RZ ;  /* 0x00c000ffff0075a7 */ /* 0x000e640008001108 */
[----:B-1----:R-:W-:Y:S05]  /*29b0*/  @!P0 BRA `(.L_x_56) ;  /* 0xfffffffc00f88947 */ /* 0x002fea000383ffff */
[----:B------:R-:W-:Y:S05]  /*29c0*/  BRA `(.L_x_70) ;  /* 0xfffffff000047947 */ /* 0x000fea000383ffff */
.L_x_58:
[----:B------:R-:W1:Y:S02]  /*29d0*/  SYNCS.PHASECHK.TRANS64.TRYWAIT P1, [UR8+0xc010], RZ ;  /* 0x00c010ffff0075a7 */ /* 0x000e640008021108 */
[----:B-1----:R-:W-:Y:S05]  /*29e0*/  @!P1 BRA `(.L_x_58) ;  /* 0xfffffffc00f89947 */ /* 0x002fea000383ffff */
[----:B------:R-:W-:Y:S05]  /*29f0*/  BRA `(.L_x_71) ;  /* 0xfffffff000a07947 */ /* 0x000fea000383ffff */
.L_x_59:
[----:B------:R-:W2:Y:S02]  /*2a00*/  SYNCS.PHASECHK.TRANS64.TRYWAIT P0, [UR28+0xc000], R2 ;  /* 0x00c00002ff0075a7 */ /* 0x000ea4000800111c */
[----:B--2---:R-:W-:Y:S05]  /*2a10*/  @!P0 BRA `(.L_x_59) ;  /* 0xfffffffc00f88947 */ /* 0x004fea000383ffff */
[----:B------:R-:W-:Y:S05]  /*2a20*/  BRA `(.L_x_72) ;  /* 0xfffffff400207947 */ /* 0x000fea000383ffff */
.L_x_61:
[----:B------:R-:W2:Y:S02]  /*2a30*/  SYNCS.PHASECHK.TRANS64.TRYWAIT P0, [UR28+0xc010], R2 ;  /* 0x00c01002ff0075a7 */ /* 0x000ea4000800111c */
[----:B--2---:R-:W-:Y:S05]  /*2a40*/  @!P0 BRA `(.L_x_61) ;  /* 0xfffffffc00f88947 */ /* 0x004fea000383ffff */
[----:B------:R-:W-:Y:S05]  /*2a50*/  BRA `(.L_x_73) ;  /* 0xfffffff400c87947 */ /* 0x000fea000383ffff */
        .weak           $__internal_0_$__cuda_sm10x_tcgen05_guardrail_trap_col_being_dealloced_not_returned_by_alloc
        .type           $__internal_0_$__cuda_sm10x_tcgen05_guardrail_trap_col_being_dealloced_not_returned_by_alloc,@function
        .size           $__internal_0_$__cuda_sm10x_tcgen05_guardrail_trap_col_being_dealloced_not_returned_by_alloc,($__internal_1_$__cuda_sm10x_tcgen05_guardrail_trap_phase_invalid_during_alloc - $__internal_0_$__cuda_sm10x_tcgen05_guardrail_trap_col_being_dealloced_not_returned_by_alloc)
$__internal_0_$__cuda_sm10x_tcgen05_guardrail_trap_col_being_dealloced_not_returned_by_alloc:
[----:B------:R-:W-:Y:S05]  /*2a60*/  BPT.TRAP 0x1 ;  /* 0x000000040000795c */ /* 0x000fea0000300000 */
[----:B------:R-:W-:-:S04]  /*2a70*/  IMAD.MOV.U32 R3, RZ, RZ, 0x0 ;  /* 0x00000000ff037424 */ /* 0x000fc800078e00ff */
[----:B------:R-:W-:Y:S05]  /*2a80*/  RET.REL.NODEC R2 `(gluon_tcgen05) ;  /* 0xffffffd4025c7950 */ /* 0x000fea0003c3ffff */
        .weak           $__internal_1_$__cuda_sm10x_tcgen05_guardrail_trap_phase_invalid_during_alloc
        .type           $__internal_1_$__cuda_sm10x_tcgen05_guardrail_trap_phase_invalid_during_alloc,@function
        .size           $__internal_1_$__cuda_sm10x_tcgen05_guardrail_trap_phase_invalid_during_alloc,($__internal_2_$__cuda_sm10x_tcgen05_guardrail_trap_unallocated_columns_being_dealloced - $__internal_1_$__cuda_sm10x_tcgen05_guardrail_trap_phase_invalid_during_alloc)
$__internal_1_$__cuda_sm10x_tcgen05_guardrail_trap_phase_invalid_during_alloc:
[----:B------:R-:W-:Y:S05]  /*2a90*/  BPT.TRAP 0x1 ;  /* 0x000000040000795c */ /* 0x000fea0000300000 */
[----:B------:R-:W-:-:S04]  /*2aa0*/  IMAD.MOV.U32 R3, RZ, RZ, 0x0 ;  /* 0x00000000ff037424 */ /* 0x000fc800078e00ff */
[----:B------:R-:W-:Y:S05]  /*2ab0*/  RET.REL.NODEC R2 `(gluon_tcgen05) ;  /* 0xffffffd402507950 */ /* 0x000fea0003c3ffff */
        .weak           $__internal_2_$__cuda_sm10x_tcgen05_guardrail_trap_unallocated_columns_being_dealloced
        .type           $__internal_2_$__cuda_sm10x_tcgen05_guardrail_trap_unallocated_columns_being_dealloced,@function
        .size           $__internal_2_$__cuda_sm10x_tcgen05_guardrail_trap_unallocated_columns_being_dealloced,(.L_x_77 - $__internal_2_$__cuda_sm10x_tcgen05_guardrail_trap_unallocated_columns_being_dealloced)
$__internal_2_$__cuda_sm10x_tcgen05_guardrail_trap_unallocated_columns_being_dealloced:
[----:B------:R-:W-:Y:S05]  /*2ac0*/  BPT.TRAP 0x1 ;  /* 0x000000040000795c */ /* 0x000fea0000300000 */
[----:B------:R-:W-:-:S04]  /*2ad0*/  IMAD.MOV.U32 R3, RZ, RZ, 0x0 ;  /* 0x00000000ff037424 */ /* 0x000fc800078e00ff */
[----:B------:R-:W-:Y:S05]  /*2ae0*/  RET.REL.NODEC R2 `(gluon_tcgen05) ;  /* 0xffffffd402447950 */ /* 0x000fea0003c3ffff */
.L_x_74:
[----:B------:R-:W-:-:S00]  /*2af0*/  BRA `(.L_x_74) ;  /* 0xfffffffc00fc7947 */ /* 0x000fc0000383ffff */
[----:B------:R-:W-:-:S00]  /*2b00*/  NOP ;  /* 0x0000000000007918 */ /* 0x000fc00000000000 */
[----:B------:R-:W-:-:S00]  /*2b10*/  NOP ;  /* 0x0000000000007918 */ /* 0x000fc00000000000 */
[----:B------:R-:W-:-:S00]  /*2b20*/  NOP ;  /* 0x0000000000007918 */ /* 0x000fc00000000000 */
[----:B------:R-:W-:-:S00]  /*2b30*/  NOP ;  /* 0x0000000000007918 */ /* 0x000fc00000000000 */
[----:B------:R-:W-:-:S00]  /*2b40*/  NOP ;  /* 0x0000000000007918 */ /* 0x000fc00000000000 */
[----:B------:R-:W-:-:S00]  /*2b50*/  NOP ;  /* 0x0000000000007918 */ /* 0x000fc00000000000 */
[----:B------:R-:W-:-:S00]  /*2b60*/  NOP ;  /* 0x0000000000007918 */ /* 0x000fc00000000000 */
[----:B------:R-:W-:-:S00]  /*2b70*/  NOP ;  /* 0x0000000000007918 */ /* 0x000fc00000000000 */
.L_x_77:


//--------------------- .nv.shared.gluon_tcgen05  --------------------------
	.section	.nv.shared.gluon_tcgen05,"aw",@nobits
	.sectionflags	@""
	.align	16
	.zero		1024


//--------------------- .nv.shared.reserved.0     --------------------------
	.section	.nv.shared.reserved.0,"aw",@nobits
	.align	8
	.weak		__nv_reservedSMEM_offset_0_alias
	.size		__nv_reservedSMEM_offset_0_alias, 0, 64
	.other		__nv_reservedSMEM_offset_0_alias,@"STO_CUDA_RESERVED_SHARED STV_DEFAULT"
__nv_reservedSMEM_offset_0_alias:
	.zero		0
.nv.shared.reserved.0:
	.zero		64
	.weak		__nv_reservedSMEM_allocation_phase
	.type		__nv_reservedSMEM_allocation_phase,@object
	.size		__nv_reservedSMEM_allocation_phase,(.L_0 - __nv_reservedSMEM_allocation_phase)
__nv_reservedSMEM_allocation_phase:
	.zero		1
.L_0:
	.zero		7
	.weak		__nv_reservedSMEM_devtool_atexit_pc
	.type		__nv_reservedSMEM_devtool_atexit_pc,@object
	.size		__nv_reservedSMEM_devtool_atexit_pc,(__nv_reservedSMEM_allocation_mask - __nv_reservedSMEM_devtool_atexit_pc)
__nv_reservedSMEM_devtool_atexit_pc:
	.zero		8
	.weak		__nv_reservedSMEM_allocation_mask
	.type		__nv_reservedSMEM_allocation_mask,@object
	.size		__nv_reservedSMEM_allocation_mask,(.L_2 - __nv_reservedSMEM_allocation_mask)
__nv_reservedSMEM_allocation_mask:
	.zero		4
.L_2:


//--------------------- .nv.constant0.gluon_tcgen05 --------------------------
	.section	.nv.constant0.gluon_tcgen05,"a",@progbits
	.sectionflags	@""
	.align	4
.nv.constant0.gluon_tcgen05:
	.zero		976


//--------------------- SYMBOLS --------------------------

	.type		.nv.reservedSmem.offset0,@object
	.size		.nv.reservedSmem.offset0,0x4
	.type		.nv.reservedSmem.cap,@object
	.size		.nv.reservedSmem.cap,0x4
